	.target	sm_100a

	.elftype	@"ET_EXEC"


//--------------------- .note.nv.tkinfo           --------------------------
	.section	.note.nv.tkinfo,"",@"SHT_NOTE"
	.sectionflags	@"SHF_NOTE_NV_TKINFO"
	.tkinfo
        /*0018*/ 	.word	0x00000002
        /*0030*/ 	.string	""
        /*0030*/ 	.string	"ptxas"
        /*0030*/ 	.string	"Cuda compilation tools, release 13.0, V13.0.88"
        /*0030*/ 	.string	"Build cuda_13.0.r13.0/compiler.36424714_0"
        /*0030*/ 	.string	"-arch sm_100a -m 64 "



//--------------------- .note.nv.cuinfo           --------------------------
	.section	.note.nv.cuinfo,"",@"SHT_NOTE"
	.sectionflags	@"SHF_NOTE_NV_CUINFO"
        /*0018*/ 	.short	0x0002
        /*001a*/ 	.short	0x0064
        /*001c*/ 	.short	0x0082
	.zero		2


//--------------------- .nv.info                  --------------------------
	.section	.nv.info,"",@"SHT_CUDA_INFO"
	.align	4


	//----- nvinfo : EIATTR_REGCOUNT
	.align		4
        /*0000*/ 	.byte	0x04, 0x2f
        /*0002*/ 	.short	(.L_19 - .L_18)
	.align		4
.L_18:
        /*0004*/ 	.word	index@(_ZN7cutlass13device_kernelINS_4gemm6kernel13GemmUniversalIN4cute5tupleIJiiiiEEENS1_10collective13CollectiveMmaINS1_35MainloopSm100TmaUmmaWarpSpecializedILi17ELi2ELi4ENS5_IJNS4_1CILi1EEESB_SB_EEEEENS5_IJNSA_ILi64EEENSA_ILi128EEESE_EEENS_12float_e4m3_tENS5_IJSB_llEEESH_SI_NS4_8TiledMMAINS4_8MMA_AtomIJNS4_10MMA_TraitsINS4_19SM100_MMA_F8F6F4_SSEJSH_SH_fSE_SF_NS4_17integral_constantINS4_4UMMA5MajorELSP_1EEESQ_NSN_INSO_7ScaleInELSR_0EEESS_EEEEEENS4_6LayoutISC_NS5_IJNSA_ILi0EEESW_SW_EEEEENS5_IJNS4_10UnderscoreESZ_SZ_EEEEENS4_13SM90_TMA_LOADENS4_14ComposedLayoutINS4_7SwizzleILi2ELi4ELi3EEENS4_18smem_ptr_flag_bitsILi8EEENSV_INS5_IJSE_NSA_ILi8EEEEEENS5_IJSB_SE_EEEEEEEvNS4_8identityES12_NS13_INS14_ILi3ELi4ELi3EEES17_NSV_INS5_IJSF_S18_EEENS5_IJSB_SF_EEEEEEEvS1D_EENS_8epilogue10collective18CollectiveEpilogueINS1K_23Sm100TmaWarpSpecializedILi2ELi2ELi32ELb0ELb0EEEJSG_NS5_IJNSV_ISE_SB_EES1P_EEESH_NS5_IJlSB_lEEESH_S1R_NS1K_6fusion15FusionCallbacksIS1O_NS1S_17LinearCombinationISH_fSH_fLNS_15FloatRoundStyleE2EEESG_S1Q_JEEENS4_5SM1004TMEM4LOAD26SM100_TMEM_LOAD_16dp32b32xES12_NS13_IS15_S17_NSV_INS5_IJS18_SE_EEENS5_IJSE_SB_EEEEEEENS4_39AutoVectorizingCopyWithAssumedAlignmentILi128EEENS4_14SM90_TMA_STOREES25_S27_S27_EEEvvEEEEvNT_6ParamsE)
        /*0008*/ 	.word	0x00000080


	//----- nvinfo : EIATTR_FRAME_SIZE
	.align		4
.L_19:
        /*000c*/ 	.byte	0x04, 0x11
        /*000e*/ 	.short	(.L_21 - .L_20)
	.align		4
.L_20:
        /*0010*/ 	.word	index@($__internal_2_$__cuda_sm10x_tcgen05_guardrail_trap_unallocated_columns_being_dealloced)
        /*0014*/ 	.word	0x00000000


	//----- nvinfo : EIATTR_FRAME_SIZE
	.align		4
.L_21:
        /*0018*/ 	.byte	0x04, 0x11
        /*001a*/ 	.short	(.L_23 - .L_22)
	.align		4
.L_22:
        /*001c*/ 	.word	index@($__internal_1_$__cuda_sm10x_tcgen05_guardrail_trap_phase_invalid_during_alloc)
        /*0020*/ 	.word	0x00000000


	//----- nvinfo : EIATTR_FRAME_SIZE
	.align		4
.L_23:
        /*0024*/ 	.byte	0x04, 0x11
        /*0026*/ 	.short	(.L_25 - .L_24)
	.align		4
.L_24:
        /*0028*/ 	.word	index@($__internal_0_$__cuda_sm10x_tcgen05_guardrail_trap_col_being_dealloced_not_returned_by_alloc)
        /*002c*/ 	.word	0x00000000


	//----- nvinfo : EIATTR_FRAME_SIZE
	.align		4
.L_25:
        /*0030*/ 	.byte	0x04, 0x11
        /*0032*/ 	.short	(.L_27 - .L_26)
	.align		4
.L_26:
        /*0034*/ 	.word	index@(_ZN7cutlass13device_kernelINS_4gemm6kernel13GemmUniversalIN4cute5tupleIJiiiiEEENS1_10collective13CollectiveMmaINS1_35MainloopSm100TmaUmmaWarpSpecializedILi17ELi2ELi4ENS5_IJNS4_1CILi1EEESB_SB_EEEEENS5_IJNSA_ILi64EEENSA_ILi128EEESE_EEENS_12float_e4m3_tENS5_IJSB_llEEESH_SI_NS4_8TiledMMAINS4_8MMA_AtomIJNS4_10MMA_TraitsINS4_19SM100_MMA_F8F6F4_SSEJSH_SH_fSE_SF_NS4_17integral_constantINS4_4UMMA5MajorELSP_1EEESQ_NSN_INSO_7ScaleInELSR_0EEESS_EEEEEENS4_6LayoutISC_NS5_IJNSA_ILi0EEESW_SW_EEEEENS5_IJNS4_10UnderscoreESZ_SZ_EEEEENS4_13SM90_TMA_LOADENS4_14ComposedLayoutINS4_7SwizzleILi2ELi4ELi3EEENS4_18smem_ptr_flag_bitsILi8EEENSV_INS5_IJSE_NSA_ILi8EEEEEENS5_IJSB_SE_EEEEEEEvNS4_8identityES12_NS13_INS14_ILi3ELi4ELi3EEES17_NSV_INS5_IJSF_S18_EEENS5_IJSB_SF_EEEEEEEvS1D_EENS_8epilogue10collective18CollectiveEpilogueINS1K_23Sm100TmaWarpSpecializedILi2ELi2ELi32ELb0ELb0EEEJSG_NS5_IJNSV_ISE_SB_EES1P_EEESH_NS5_IJlSB_lEEESH_S1R_NS1K_6fusion15FusionCallbacksIS1O_NS1S_17LinearCombinationISH_fSH_fLNS_15FloatRoundStyleE2EEESG_S1Q_JEEENS4_5SM1004TMEM4LOAD26SM100_TMEM_LOAD_16dp32b32xES12_NS13_IS15_S17_NSV_INS5_IJS18_SE_EEENS5_IJSE_SB_EEEEEEENS4_39AutoVectorizingCopyWithAssumedAlignmentILi128EEENS4_14SM90_TMA_STOREES25_S27_S27_EEEvvEEEEvNT_6ParamsE)
        /*0038*/ 	.word	0x00000000


	//----- nvinfo : EIATTR_MIN_STACK_SIZE
	.align		4
.L_27:
        /*003c*/ 	.byte	0x04, 0x12
        /*003e*/ 	.short	(.L_29 - .L_28)
	.align		4
.L_28:
        /*0040*/ 	.word	index@(_ZN7cutlass13device_kernelINS_4gemm6kernel13GemmUniversalIN4cute5tupleIJiiiiEEENS1_10collective13CollectiveMmaINS1_35MainloopSm100TmaUmmaWarpSpecializedILi17ELi2ELi4ENS5_IJNS4_1CILi1EEESB_SB_EEEEENS5_IJNSA_ILi64EEENSA_ILi128EEESE_EEENS_12float_e4m3_tENS5_IJSB_llEEESH_SI_NS4_8TiledMMAINS4_8MMA_AtomIJNS4_10MMA_TraitsINS4_19SM100_MMA_F8F6F4_SSEJSH_SH_fSE_SF_NS4_17integral_constantINS4_4UMMA5MajorELSP_1EEESQ_NSN_INSO_7ScaleInELSR_0EEESS_EEEEEENS4_6LayoutISC_NS5_IJNSA_ILi0EEESW_SW_EEEEENS5_IJNS4_10UnderscoreESZ_SZ_EEEEENS4_13SM90_TMA_LOADENS4_14ComposedLayoutINS4_7SwizzleILi2ELi4ELi3EEENS4_18smem_ptr_flag_bitsILi8EEENSV_INS5_IJSE_NSA_ILi8EEEEEENS5_IJSB_SE_EEEEEEEvNS4_8identityES12_NS13_INS14_ILi3ELi4ELi3EEES17_NSV_INS5_IJSF_S18_EEENS5_IJSB_SF_EEEEEEEvS1D_EENS_8epilogue10collective18CollectiveEpilogueINS1K_23Sm100TmaWarpSpecializedILi2ELi2ELi32ELb0ELb0EEEJSG_NS5_IJNSV_ISE_SB_EES1P_EEESH_NS5_IJlSB_lEEESH_S1R_NS1K_6fusion15FusionCallbacksIS1O_NS1S_17LinearCombinationISH_fSH_fLNS_15FloatRoundStyleE2EEESG_S1Q_JEEENS4_5SM1004TMEM4LOAD26SM100_TMEM_LOAD_16dp32b32xES12_NS13_IS15_S17_NSV_INS5_IJS18_SE_EEENS5_IJSE_SB_EEEEEEENS4_39AutoVectorizingCopyWithAssumedAlignmentILi128EEENS4_14SM90_TMA_STOREES25_S27_S27_EEEvvEEEEvNT_6ParamsE)
        /*0044*/ 	.word	0x00000000
.L_29:


//--------------------- .nv.compat                --------------------------
	.section	.nv.compat,"",@"SHT_CUDA_COMPAT_INFO"
	.align	4
        /*0000*/ 	.byte	0x02, 0x09, 0x01, 0x00, 0x02, 0x02, 0x02, 0x00, 0x02, 0x05, 0x05, 0x00, 0x03, 0x07, 0x01, 0x01
        /*0010*/ 	.byte	0x02, 0x03, 0x01, 0x00, 0x02, 0x06, 0x01, 0x00, 0x04, 0x0b, 0x08, 0x00, 0x09, 0x00, 0x00, 0x00
        /*0020*/ 	.byte	0x00, 0x00, 0x00, 0x00


//--------------------- .nv.info._ZN7cutlass13device_kernelINS_4gemm6kernel13GemmUniversalIN4cute5tupleIJiiiiEEENS1_10collective13CollectiveMmaINS1_35MainloopSm100TmaUmmaWarpSpecializedILi17ELi2ELi4ENS5_IJNS4_1CILi1EEESB_SB_EEEEENS5_IJNSA_ILi64EEENSA_ILi128EEESE_EEENS_12float_e4m3_tENS5_IJSB_llEEESH_SI_NS4_8TiledMMAINS4_8MMA_AtomIJNS4_10MMA_TraitsINS4_19SM100_MMA_F8F6F4_SSEJSH_SH_fSE_SF_NS4_17integral_constantINS4_4UMMA5MajorELSP_1EEESQ_NSN_INSO_7ScaleInELSR_0EEESS_EEEEEENS4_6LayoutISC_NS5_IJNSA_ILi0EEESW_SW_EEEEENS5_IJNS4_10UnderscoreESZ_SZ_EEEEENS4_13SM90_TMA_LOADENS4_14ComposedLayoutINS4_7SwizzleILi2ELi4ELi3EEENS4_18smem_ptr_flag_bitsILi8EEENSV_INS5_IJSE_NSA_ILi8EEEEEENS5_IJSB_SE_EEEEEEEvNS4_8identityES12_NS13_INS14_ILi3ELi4ELi3EEES17_NSV_INS5_IJSF_S18_EEENS5_IJSB_SF_EEEEEEEvS1D_EENS_8epilogue10collective18CollectiveEpilogueINS1K_23Sm100TmaWarpSpecializedILi2ELi2ELi32ELb0ELb0EEEJSG_NS5_IJNSV_ISE_SB_EES1P_EEESH_NS5_IJlSB_lEEESH_S1R_NS1K_6fusion15FusionCallbacksIS1O_NS1S_17LinearCombinationISH_fSH_fLNS_15FloatRoundStyleE2EEESG_S1Q_JEEENS4_5SM1004TMEM4LOAD26SM100_TMEM_LOAD_16dp32b32xES12_NS13_IS15_S17_NSV_INS5_IJS18_SE_EEENS5_IJSE_SB_EEEEEEENS4_39AutoVectorizingCopyWithAssumedAlignmentILi128EEENS4_14SM90_TMA_STOREES25_S27_S27_EEEvvEEEEvNT_6ParamsE --------------------------
	.section	.nv.info._ZN7cutlass13device_kernelINS_4gemm6kernel13GemmUniversalIN4cute5tupleIJiiiiEEENS1_10collective13CollectiveMmaINS1_35MainloopSm100TmaUmmaWarpSpecializedILi17ELi2ELi4ENS5_IJNS4_1CILi1EEESB_SB_EEEEENS5_IJNSA_ILi64EEENSA_ILi128EEESE_EEENS_12float_e4m3_tENS5_IJSB_llEEESH_SI_NS4_8TiledMMAINS4_8MMA_AtomIJNS4_10MMA_TraitsINS4_19SM100_MMA_F8F6F4_SSEJSH_SH_fSE_SF_NS4_17integral_constantINS4_4UMMA5MajorELSP_1EEESQ_NSN_INSO_7ScaleInELSR_0EEESS_EEEEEENS4_6LayoutISC_NS5_IJNSA_ILi0EEESW_SW_EEEEENS5_IJNS4_10UnderscoreESZ_SZ_EEEEENS4_13SM90_TMA_LOADENS4_14ComposedLayoutINS4_7SwizzleILi2ELi4ELi3EEENS4_18smem_ptr_flag_bitsILi8EEENSV_INS5_IJSE_NSA_ILi8EEEEEENS5_IJSB_SE_EEEEEEEvNS4_8identityES12_NS13_INS14_ILi3ELi4ELi3EEES17_NSV_INS5_IJSF_S18_EEENS5_IJSB_SF_EEEEEEEvS1D_EENS_8epilogue10collective18CollectiveEpilogueINS1K_23Sm100TmaWarpSpecializedILi2ELi2ELi32ELb0ELb0EEEJSG_NS5_IJNSV_ISE_SB_EES1P_EEESH_NS5_IJlSB_lEEESH_S1R_NS1K_6fusion15FusionCallbacksIS1O_NS1S_17LinearCombinationISH_fSH_fLNS_15FloatRoundStyleE2EEESG_S1Q_JEEENS4_5SM1004TMEM4LOAD26SM100_TMEM_LOAD_16dp32b32xES12_NS13_IS15_S17_NSV_INS5_IJS18_SE_EEENS5_IJSE_SB_EEEEEEENS4_39AutoVectorizingCopyWithAssumedAlignmentILi128EEENS4_14SM90_TMA_STOREES25_S27_S27_EEEvvEEEEvNT_6ParamsE,"",@"SHT_CUDA_INFO"
	.sectionflags	@""
	.align	4


	//----- nvinfo : EIATTR_CUDA_API_VERSION
	.align		4
        /*0000*/ 	.byte	0x04, 0x37
        /*0002*/ 	.short	(.L_31 - .L_30)
.L_30:
        /*0004*/ 	.word	0x00000082


	//----- nvinfo : EIATTR_KPARAM_INFO
	.align		4
.L_31:
        /*0008*/ 	.byte	0x04, 0x17
        /*000a*/ 	.short	(.L_33 - .L_32)
.L_32:
        /*000c*/ 	.word	0x00000000
        /*0010*/ 	.short	0x0000
        /*0012*/ 	.short	0x0000
        /*0014*/ 	.byte	0x00, 0xf0, 0x01, 0x20


	//----- nvinfo : EIATTR_AT_ENTRY_FRAGMENTS
	.align		4
.L_33:
        /*0018*/ 	.byte	0x04, 0x4f
        /*001a*/ 	.short	(.L_35 - .L_34)


	//   ....[0]....
.L_34:
        /*001c*/ 	.word	0x00000006


	//----- nvinfo : EIATTR_RESERVED_SMEM_USED
	.align		4
.L_35:
        /*0020*/ 	.byte	0x01, 0x41
	.zero		2


	//----- nvinfo : EIATTR_SPARSE_MMA_MASK
	.align		4
        /*0024*/ 	.byte	0x03, 0x50
        /*0026*/ 	.short	0x0000


	//----- nvinfo : EIATTR_TCGEN05_1CTA_USED
	.align		4
        /*0028*/ 	.byte	0x01, 0x51
	.zero		2


	//----- nvinfo : EIATTR_MAXREG_COUNT
	.align		4
        /*002c*/ 	.byte	0x03, 0x1b
        /*002e*/ 	.short	0x00ff


	//----- nvinfo : EIATTR_NUM_BARRIERS
	.align		4
        /*0030*/ 	.byte	0x02, 0x4c
        /*0032*/ 	.byte	0x07
	.zero		1


	//----- nvinfo : EIATTR_EXTERNS
	.align		4
        /*0034*/ 	.byte	0x04, 0x0f
        /*0036*/ 	.short	(.L_37 - .L_36)


	//   ....[0]....
	.align		4
.L_36:
        /*0038*/ 	.word	index@(__assertfail)


	//----- nvinfo : EIATTR_MERCURY_ISA_VERSION
	.align		4
.L_37:
        /*003c*/ 	.byte	0x03, 0x5f
        /*003e*/ 	.short	0x0101


	//----- nvinfo : EIATTR_INT_WARP_WIDE_INSTR_OFFSETS
	.align		4
        /*0040*/ 	.byte	0x04, 0x31
        /*0042*/ 	.short	(.L_39 - .L_38)


	//   ....[0]....
.L_38:
        /*0044*/ 	.word	0x00001f80


	//   ....[1]....
        /*0048*/ 	.word	0x00004080


	//   ....[2]....
        /*004c*/ 	.word	0x000040a0


	//   ....[3]....
        /*0050*/ 	.word	0x000040d0


	//   ....[4]....
        /*0054*/ 	.word	0x00004a00


	//   ....[5]....
        /*0058*/ 	.word	0x00004a70


	//   ....[6]....
        /*005c*/ 	.word	0x00004c50


	//   ....[7]....
        /*0060*/ 	.word	0x00004db0


	//----- nvinfo : EIATTR_COOP_GROUP_MASK_REGIDS
	.align		4
.L_39:
        /*0064*/ 	.byte	0x04, 0x29
        /*0066*/ 	.short	(.L_41 - .L_40)


	//   ....[0]....
.L_40:
        /*0068*/ 	.word	0xffffffff


	//   ....[1]....
        /*006c*/ 	.word	0xffffffff


	//   ....[2]....
        /*0070*/ 	.word	0xffffffff


	//   ....[3]....
        /*0074*/ 	.word	0xffffffff


	//   ....[4]....
        /*0078*/ 	.word	0xffffffff


	//   ....[5]....
        /*007c*/ 	.word	0xffffffff


	//   ....[6]....
        /*0080*/ 	.word	0xffffffff


	//   ....[7]....
        /*0084*/ 	.word	0xffffffff


	//   ....[8]....
        /*0088*/ 	.word	0xffffffff


	//   ....[9]....
        /*008c*/ 	.word	0xffffffff


	//   ....[10]....
        /*0090*/ 	.word	0xffffffff


	//   ....[11]....
        /*0094*/ 	.word	0xffffffff


	//   ....[12]....
        /*0098*/ 	.word	0xffffffff


	//----- nvinfo : EIATTR_COOP_GROUP_INSTR_OFFSETS
	.align		4
.L_41:
        /*009c*/ 	.byte	0x04, 0x28
        /*009e*/ 	.short	(.L_43 - .L_42)


	//   ....[0]....
.L_42:
        /*00a0*/ 	.word	0x00000090


	//   ....[1]....
        /*00a4*/ 	.word	0x000004d0


	//   ....[2]....
        /*00a8*/ 	.word	0x00000810


	//   ....[3]....
        /*00ac*/ 	.word	0x00000970


	//   ....[4]....
        /*00b0*/ 	.word	0x00000a70


	//   ....[5]....
        /*00b4*/ 	.word	0x00000be0


	//   ....[6]....
        /*00b8*/ 	.word	0x00000d80


	//   ....[7]....
        /*00bc*/ 	.word	0x00001e60


	//   ....[8]....
        /*00c0*/ 	.word	0x00003390


	//   ....[9]....
        /*00c4*/ 	.word	0x000035a0


	//   ....[10]....
        /*00c8*/ 	.word	0x000035d0


	//   ....[11]....
        /*00cc*/ 	.word	0x00003f60


	//   ....[12]....
        /*00d0*/ 	.word	0x00004190


	//----- nvinfo : EIATTR_VRC_CTA_INIT_COUNT
	.align		4
.L_43:
        /*00d4*/ 	.byte	0x02, 0x4a
        /*00d6*/ 	.byte	0x80
	.zero		1


	//----- nvinfo : EIATTR_SYSCALL_OFFSETS
	.align		4
        /*00d8*/ 	.byte	0x04, 0x46
        /*00da*/ 	.short	(.L_45 - .L_44)


	//   ....[0]....
.L_44:
        /*00dc*/ 	.word	0x000057f0


	//   ....[1]....
        /*00e0*/ 	.word	0x00005930


	//   ....[2]....
        /*00e4*/ 	.word	0x00006130


	//   ....[3]....
        /*00e8*/ 	.word	0x00006ec0


	//----- nvinfo : EIATTR_MBARRIER_INSTR_OFFSETS
	.align		4
.L_45:
        /*00ec*/ 	.byte	0x04, 0x39
        /*00ee*/ 	.short	(.L_47 - .L_46)


	//   ....[0]....
.L_46:
        /*00f0*/ 	.word	0x000005d0
        /*00f4*/ 	.word	0x000000ff
        /*00f8*/ 	.word	0x00000000
        /*00fc*/ 	.short	0x0100
        /*00fe*/ 	.byte	0x05
	.zero		1


	//   ....[1]....
        /*0100*/ 	.word	0x000005e0
        /*0104*/ 	.word	0x000000ff
        /*0108*/ 	.word	0x00000088
        /*010c*/ 	.short	0x0100
        /*010e*/ 	.byte	0x05
	.zero		1


	//   ....[2]....
        /*0110*/ 	.word	0x000005f0
        /*0114*/ 	.word	0x000000ff
        /*0118*/ 	.word	0x00000008
        /*011c*/ 	.short	0x0100
        /*011e*/ 	.byte	0x05
	.zero		1


	//   ....[3]....
        /*0120*/ 	.word	0x00000600
        /*0124*/ 	.word	0x000000ff
        /*0128*/ 	.word	0x00000090
        /*012c*/ 	.short	0x0100
        /*012e*/ 	.byte	0x05
	.zero		1


	//   ....[4]....
        /*0130*/ 	.word	0x00000610
        /*0134*/ 	.word	0x000000ff
        /*0138*/ 	.word	0x00000010
        /*013c*/ 	.short	0x0100
        /*013e*/ 	.byte	0x05
	.zero		1


	//   ....[5]....
        /*0140*/ 	.word	0x00000620
        /*0144*/ 	.word	0x000000ff
        /*0148*/ 	.word	0x00000098
        /*014c*/ 	.short	0x0100
        /*014e*/ 	.byte	0x05
	.zero		1


	//   ....[6]....
        /*0150*/ 	.word	0x00000630
        /*0154*/ 	.word	0x000000ff
        /*0158*/ 	.word	0x00000018
        /*015c*/ 	.short	0x0100
        /*015e*/ 	.byte	0x05
	.zero		1


	//   ....[7]....
        /*0160*/ 	.word	0x00000640
        /*0164*/ 	.word	0x000000ff
        /*0168*/ 	.word	0x000000a0
        /*016c*/ 	.short	0x0100
        /*016e*/ 	.byte	0x05
	.zero		1


	//   ....[8]....
        /*0170*/ 	.word	0x00000650
        /*0174*/ 	.word	0x000000ff
        /*0178*/ 	.word	0x00000020
        /*017c*/ 	.short	0x0100
        /*017e*/ 	.byte	0x05
	.zero		1


	//   ....[9]....
        /*0180*/ 	.word	0x00000660
        /*0184*/ 	.word	0x000000ff
        /*0188*/ 	.word	0x000000a8
        /*018c*/ 	.short	0x0100
        /*018e*/ 	.byte	0x05
	.zero		1


	//   ....[10]....
        /*0190*/ 	.word	0x00000670
        /*0194*/ 	.word	0x000000ff
        /*0198*/ 	.word	0x00000028
        /*019c*/ 	.short	0x0100
        /*019e*/ 	.byte	0x05
	.zero		1


	//   ....[11]....
        /*01a0*/ 	.word	0x00000680
        /*01a4*/ 	.word	0x000000ff
        /*01a8*/ 	.word	0x000000b0
        /*01ac*/ 	.short	0x0100
        /*01ae*/ 	.byte	0x05
	.zero		1


	//   ....[12]....
        /*01b0*/ 	.word	0x00000690
        /*01b4*/ 	.word	0x000000ff
        /*01b8*/ 	.word	0x00000030
        /*01bc*/ 	.short	0x0100
        /*01be*/ 	.byte	0x05
	.zero		1


	//   ....[13]....
        /*01c0*/ 	.word	0x000006a0
        /*01c4*/ 	.word	0x000000ff
        /*01c8*/ 	.word	0x000000b8
        /*01cc*/ 	.short	0x0100
        /*01ce*/ 	.byte	0x05
	.zero		1


	//   ....[14]....
        /*01d0*/ 	.word	0x000006b0
        /*01d4*/ 	.word	0x000000ff
        /*01d8*/ 	.word	0x00000038
        /*01dc*/ 	.short	0x0100
        /*01de*/ 	.byte	0x05
	.zero		1


	//   ....[15]....
        /*01e0*/ 	.word	0x000006c0
        /*01e4*/ 	.word	0x000000ff
        /*01e8*/ 	.word	0x000000c0
        /*01ec*/ 	.short	0x0100
        /*01ee*/ 	.byte	0x05
	.zero		1


	//   ....[16]....
        /*01f0*/ 	.word	0x000006d0
        /*01f4*/ 	.word	0x000000ff
        /*01f8*/ 	.word	0x00000040
        /*01fc*/ 	.short	0x0100
        /*01fe*/ 	.byte	0x05
	.zero		1


	//   ....[17]....
        /*0200*/ 	.word	0x000006e0
        /*0204*/ 	.word	0x000000ff
        /*0208*/ 	.word	0x000000c8
        /*020c*/ 	.short	0x0100
        /*020e*/ 	.byte	0x05
	.zero		1


	//   ....[18]....
        /*0210*/ 	.word	0x000006f0
        /*0214*/ 	.word	0x000000ff
        /*0218*/ 	.word	0x00000048
        /*021c*/ 	.short	0x0100
        /*021e*/ 	.byte	0x05
	.zero		1


	//   ....[19]....
        /*0220*/ 	.word	0x00000700
        /*0224*/ 	.word	0x000000ff
        /*0228*/ 	.word	0x000000d0
        /*022c*/ 	.short	0x0100
        /*022e*/ 	.byte	0x05
	.zero		1


	//   ....[20]....
        /*0230*/ 	.word	0x00000710
        /*0234*/ 	.word	0x000000ff
        /*0238*/ 	.word	0x00000050
        /*023c*/ 	.short	0x0100
        /*023e*/ 	.byte	0x05
	.zero		1


	//   ....[21]....
        /*0240*/ 	.word	0x00000720
        /*0244*/ 	.word	0x000000ff
        /*0248*/ 	.word	0x000000d8
        /*024c*/ 	.short	0x0100
        /*024e*/ 	.byte	0x05
	.zero		1


	//   ....[22]....
        /*0250*/ 	.word	0x00000730
        /*0254*/ 	.word	0x000000ff
        /*0258*/ 	.word	0x00000058
        /*025c*/ 	.short	0x0100
        /*025e*/ 	.byte	0x05
	.zero		1


	//   ....[23]....
        /*0260*/ 	.word	0x00000740
        /*0264*/ 	.word	0x000000ff
        /*0268*/ 	.word	0x000000e0
        /*026c*/ 	.short	0x0100
        /*026e*/ 	.byte	0x05
	.zero		1


	//   ....[24]....
        /*0270*/ 	.word	0x00000750
        /*0274*/ 	.word	0x000000ff
        /*0278*/ 	.word	0x00000060
        /*027c*/ 	.short	0x0100
        /*027e*/ 	.byte	0x05
	.zero		1


	//   ....[25]....
        /*0280*/ 	.word	0x00000760
        /*0284*/ 	.word	0x000000ff
        /*0288*/ 	.word	0x000000e8
        /*028c*/ 	.short	0x0100
        /*028e*/ 	.byte	0x05
	.zero		1


	//   ....[26]....
        /*0290*/ 	.word	0x00000770
        /*0294*/ 	.word	0x000000ff
        /*0298*/ 	.word	0x00000068
        /*029c*/ 	.short	0x0100
        /*029e*/ 	.byte	0x05
	.zero		1


	//   ....[27]....
        /*02a0*/ 	.word	0x00000780
        /*02a4*/ 	.word	0x000000ff
        /*02a8*/ 	.word	0x000000f0
        /*02ac*/ 	.short	0x0100
        /*02ae*/ 	.byte	0x05
	.zero		1


	//   ....[28]....
        /*02b0*/ 	.word	0x00000790
        /*02b4*/ 	.word	0x000000ff
        /*02b8*/ 	.word	0x00000070
        /*02bc*/ 	.short	0x0100
        /*02be*/ 	.byte	0x05
	.zero		1


	//   ....[29]....
        /*02c0*/ 	.word	0x000007a0
        /*02c4*/ 	.word	0x000000ff
        /*02c8*/ 	.word	0x000000f8
        /*02cc*/ 	.short	0x0100
        /*02ce*/ 	.byte	0x05
	.zero		1


	//   ....[30]....
        /*02d0*/ 	.word	0x000007b0
        /*02d4*/ 	.word	0x000000ff
        /*02d8*/ 	.word	0x00000078
        /*02dc*/ 	.short	0x0100
        /*02de*/ 	.byte	0x05
	.zero		1


	//   ....[31]....
        /*02e0*/ 	.word	0x000007c0
        /*02e4*/ 	.word	0x000000ff
        /*02e8*/ 	.word	0x00000100
        /*02ec*/ 	.short	0x0100
        /*02ee*/ 	.byte	0x05
	.zero		1


	//   ....[32]....
        /*02f0*/ 	.word	0x000007d0
        /*02f4*/ 	.word	0x000000ff
        /*02f8*/ 	.word	0x00000080
        /*02fc*/ 	.short	0x0100
        /*02fe*/ 	.byte	0x05
	.zero		1


	//   ....[33]....
        /*0300*/ 	.word	0x000007e0
        /*0304*/ 	.word	0x000000ff
        /*0308*/ 	.word	0x00000108
        /*030c*/ 	.short	0x0100
        /*030e*/ 	.byte	0x05
	.zero		1


	//   ....[34]....
        /*0310*/ 	.word	0x00000920
        /*0314*/ 	.word	0x000000ff
        /*0318*/ 	.word	0x00000110
        /*031c*/ 	.short	0x0100
        /*031e*/ 	.byte	0x07
	.zero		1


	//   ....[35]....
        /*0320*/ 	.word	0x00000930
        /*0324*/ 	.word	0x000000ff
        /*0328*/ 	.word	0x00000120
        /*032c*/ 	.short	0x0100
        /*032e*/ 	.byte	0x07
	.zero		1


	//   ....[36]....
        /*0330*/ 	.word	0x00000940
        /*0334*/ 	.word	0x000000ff
        /*0338*/ 	.word	0x00000118
        /*033c*/ 	.short	0x0100
        /*033e*/ 	.byte	0x07
	.zero		1


	//   ....[37]....
        /*0340*/ 	.word	0x00000950
        /*0344*/ 	.word	0x000000ff
        /*0348*/ 	.word	0x00000128
        /*034c*/ 	.short	0x0100
        /*034e*/ 	.byte	0x07
	.zero		1


	//   ....[38]....
        /*0350*/ 	.word	0x00000a40
        /*0354*/ 	.word	0x000000ff
        /*0358*/ 	.word	0x00000130
        /*035c*/ 	.short	0x0100
        /*035e*/ 	.byte	0x05
	.zero		1


	//   ....[39]....
        /*0360*/ 	.word	0x00000a50
        /*0364*/ 	.word	0x000000ff
        /*0368*/ 	.word	0x00000138
        /*036c*/ 	.short	0x0100
        /*036e*/ 	.byte	0x05
	.zero		1


	//   ....[40]....
        /*0370*/ 	.word	0x00000b90
        /*0374*/ 	.word	0x000000ff
        /*0378*/ 	.word	0x00000140
        /*037c*/ 	.short	0x0100
        /*037e*/ 	.byte	0x05
	.zero		1


	//   ....[41]....
        /*0380*/ 	.word	0x00000ba0
        /*0384*/ 	.word	0x000000ff
        /*0388*/ 	.word	0x00000150
        /*038c*/ 	.short	0x0100
        /*038e*/ 	.byte	0x05
	.zero		1


	//   ....[42]....
        /*0390*/ 	.word	0x00000bb0
        /*0394*/ 	.word	0x000000ff
        /*0398*/ 	.word	0x00000148
        /*039c*/ 	.short	0x0100
        /*039e*/ 	.byte	0x05
	.zero		1


	//   ....[43]....
        /*03a0*/ 	.word	0x00000bc0
        /*03a4*/ 	.word	0x000000ff
        /*03a8*/ 	.word	0x00000158
        /*03ac*/ 	.short	0x0100
        /*03ae*/ 	.byte	0x05
	.zero		1


	//   ....[44]....
        /*03b0*/ 	.word	0x00000cf0
        /*03b4*/ 	.word	0x000000ff
        /*03b8*/ 	.word	0x00000160
        /*03bc*/ 	.short	0x0100
        /*03be*/ 	.byte	0x07
	.zero		1


	//   ....[45]....
        /*03c0*/ 	.word	0x00000d00
        /*03c4*/ 	.word	0x000000ff
        /*03c8*/ 	.word	0x00000180
        /*03cc*/ 	.short	0x0100
        /*03ce*/ 	.byte	0x07
	.zero		1


	//   ....[46]....
        /*03d0*/ 	.word	0x00000d10
        /*03d4*/ 	.word	0x000000ff
        /*03d8*/ 	.word	0x00000168
        /*03dc*/ 	.short	0x0100
        /*03de*/ 	.byte	0x07
	.zero		1


	//   ....[47]....
        /*03e0*/ 	.word	0x00000d20
        /*03e4*/ 	.word	0x000000ff
        /*03e8*/ 	.word	0x00000188
        /*03ec*/ 	.short	0x0100
        /*03ee*/ 	.byte	0x07
	.zero		1


	//   ....[48]....
        /*03f0*/ 	.word	0x00000d30
        /*03f4*/ 	.word	0x000000ff
        /*03f8*/ 	.word	0x00000170
        /*03fc*/ 	.short	0x0100
        /*03fe*/ 	.byte	0x07
	.zero		1


	//   ....[49]....
        /*0400*/ 	.word	0x00000d40
        /*0404*/ 	.word	0x000000ff
        /*0408*/ 	.word	0x00000190
        /*040c*/ 	.short	0x0100
        /*040e*/ 	.byte	0x07
	.zero		1


	//   ....[50]....
        /*0410*/ 	.word	0x00000d50
        /*0414*/ 	.word	0x000000ff
        /*0418*/ 	.word	0x00000178
        /*041c*/ 	.short	0x0100
        /*041e*/ 	.byte	0x07
	.zero		1


	//   ....[51]....
        /*0420*/ 	.word	0x00000d60
        /*0424*/ 	.word	0x000000ff
        /*0428*/ 	.word	0x00000198
        /*042c*/ 	.short	0x0100
        /*042e*/ 	.byte	0x07
	.zero		1


	//   ....[52]....
        /*0430*/ 	.word	0x00000e50
        /*0434*/ 	.word	0x000000ff
        /*0438*/ 	.word	0x000001a0
        /*043c*/ 	.short	0x0100
        /*043e*/ 	.byte	0x05
	.zero		1


	//   ....[53]....
        /*0440*/ 	.word	0x00000e60
        /*0444*/ 	.word	0x000000ff
        /*0448*/ 	.word	0x000001b0
        /*044c*/ 	.short	0x0100
        /*044e*/ 	.byte	0x05
	.zero		1


	//   ....[54]....
        /*0450*/ 	.word	0x00000e70
        /*0454*/ 	.word	0x000000ff
        /*0458*/ 	.word	0x000001a8
        /*045c*/ 	.short	0x0100
        /*045e*/ 	.byte	0x05
	.zero		1


	//   ....[55]....
        /*0460*/ 	.word	0x00000e80
        /*0464*/ 	.word	0x000000ff
        /*0468*/ 	.word	0x000001b8
        /*046c*/ 	.short	0x0100
        /*046e*/ 	.byte	0x05
	.zero		1


	//   ....[56]....
        /*0470*/ 	.word	0x00001760
        /*0474*/ 	.word	0x00000003
        /*0478*/ 	.word	0x000001b0
        /*047c*/ 	.short	0x010a
        /*047e*/ 	.byte	0xff
	.zero		1


	//   ....[57]....
        /*0480*/ 	.word	0x00001790
        /*0484*/ 	.word	0x00000003
        /*0488*/ 	.word	0x000001a0
        /*048c*/ 	.short	0x0101
        /*048e*/ 	.byte	0xff
	.zero		1


	//   ....[58]....
        /*0490*/ 	.word	0x00001860
        /*0494*/ 	.word	0x000000ff
        /*0498*/ 	.word	0x00000088
        /*049c*/ 	.short	0x010a
        /*049e*/ 	.byte	0x08
	.zero		1


	//   ....[59]....
        /*04a0*/ 	.word	0x00001900
        /*04a4*/ 	.word	0x000000ff
        /*04a8*/ 	.word	0x00000088
        /*04ac*/ 	.short	0x010a
        /*04ae*/ 	.byte	0x21
	.zero		1


	//   ....[60]....
        /*04b0*/ 	.word	0x00001a50
        /*04b4*/ 	.word	0x000000ff
        /*04b8*/ 	.word	0x00000088
        /*04bc*/ 	.short	0x010a
        /*04be*/ 	.byte	0x08
	.zero		1


	//   ....[61]....
        /*04c0*/ 	.word	0x00001b60
        /*04c4*/ 	.word	0x000000ff
        /*04c8*/ 	.word	0x00000138
        /*04cc*/ 	.short	0x0101
        /*04ce*/ 	.byte	0x04
	.zero		1


	//   ....[62]....
        /*04d0*/ 	.word	0x00001b80
        /*04d4*/ 	.word	0x000000ff
        /*04d8*/ 	.word	0x00000088
        /*04dc*/ 	.short	0x010a
        /*04de*/ 	.byte	0x08
	.zero		1


	//   ....[63]....
        /*04e0*/ 	.word	0x00001c00
        /*04e4*/ 	.word	0x000000ff
        /*04e8*/ 	.word	0x00000088
        /*04ec*/ 	.short	0x010a
        /*04ee*/ 	.byte	0x11
	.zero		1


	//   ....[64]....
        /*04f0*/ 	.word	0x00001d50
        /*04f4*/ 	.word	0x000000ff
        /*04f8*/ 	.word	0x00000088
        /*04fc*/ 	.short	0x010a
        /*04fe*/ 	.byte	0x08
	.zero		1


	//   ....[65]....
        /*0500*/ 	.word	0x00001e90
        /*0504*/ 	.word	0x00000002
        /*0508*/ 	.word	0x00000140
        /*050c*/ 	.short	0x010a
        /*050e*/ 	.byte	0xff
	.zero		1


	//   ....[66]....
        /*0510*/ 	.word	0x00001f50
        /*0514*/ 	.word	0x00000002
        /*0518*/ 	.word	0x00000000
        /*051c*/ 	.short	0x0101
        /*051e*/ 	.byte	0xff
	.zero		1


	//   ....[67]....
        /*0520*/ 	.word	0x000024b0
        /*0524*/ 	.word	0x000000ff
        /*0528*/ 	.word	0x00000000
        /*052c*/ 	.short	0x010a
        /*052e*/ 	.byte	0x05
	.zero		1


	//   ....[68]....
        /*0530*/ 	.word	0x00002540
        /*0534*/ 	.word	0x000000ff
        /*0538*/ 	.word	0x00000000
        /*053c*/ 	.short	0x010a
        /*053e*/ 	.byte	0x05
	.zero		1


	//   ....[69]....
        /*0540*/ 	.word	0x000025d0
        /*0544*/ 	.word	0x000000ff
        /*0548*/ 	.word	0x00000000
        /*054c*/ 	.short	0x010a
        /*054e*/ 	.byte	0x05
	.zero		1


	//   ....[70]....
        /*0550*/ 	.word	0x00002660
        /*0554*/ 	.word	0x000000ff
        /*0558*/ 	.word	0x00000000
        /*055c*/ 	.short	0x010a
        /*055e*/ 	.byte	0x05
	.zero		1


	//   ....[71]....
        /*0560*/ 	.word	0x000026f0
        /*0564*/ 	.word	0x000000ff
        /*0568*/ 	.word	0x00000000
        /*056c*/ 	.short	0x010a
        /*056e*/ 	.byte	0x05
	.zero		1


	//   ....[72]....
        /*0570*/ 	.word	0x00002780
        /*0574*/ 	.word	0x000000ff
        /*0578*/ 	.word	0x00000000
        /*057c*/ 	.short	0x010a
        /*057e*/ 	.byte	0x05
	.zero		1


	//   ....[73]....
        /*0580*/ 	.word	0x00002810
        /*0584*/ 	.word	0x000000ff
        /*0588*/ 	.word	0x00000000
        /*058c*/ 	.short	0x010a
        /*058e*/ 	.byte	0x05
	.zero		1


	//   ....[74]....
        /*0590*/ 	.word	0x000028a0
        /*0594*/ 	.word	0x000000ff
        /*0598*/ 	.word	0x00000000
        /*059c*/ 	.short	0x010a
        /*059e*/ 	.byte	0x05
	.zero		1


	//   ....[75]....
        /*05a0*/ 	.word	0x00002930
        /*05a4*/ 	.word	0x000000ff
        /*05a8*/ 	.word	0x00000000
        /*05ac*/ 	.short	0x010a
        /*05ae*/ 	.byte	0x05
	.zero		1


	//   ....[76]....
        /*05b0*/ 	.word	0x000029c0
        /*05b4*/ 	.word	0x000000ff
        /*05b8*/ 	.word	0x00000000
        /*05bc*/ 	.short	0x010a
        /*05be*/ 	.byte	0x05
	.zero		1


	//   ....[77]....
        /*05c0*/ 	.word	0x00002a50
        /*05c4*/ 	.word	0x000000ff
        /*05c8*/ 	.word	0x00000000
        /*05cc*/ 	.short	0x010a
        /*05ce*/ 	.byte	0x05
	.zero		1


	//   ....[78]....
        /*05d0*/ 	.word	0x00002ae0
        /*05d4*/ 	.word	0x000000ff
        /*05d8*/ 	.word	0x00000000
        /*05dc*/ 	.short	0x010a
        /*05de*/ 	.byte	0x05
	.zero		1


	//   ....[79]....
        /*05e0*/ 	.word	0x00002b70
        /*05e4*/ 	.word	0x000000ff
        /*05e8*/ 	.word	0x00000000
        /*05ec*/ 	.short	0x010a
        /*05ee*/ 	.byte	0x05
	.zero		1


	//   ....[80]....
        /*05f0*/ 	.word	0x00002c00
        /*05f4*/ 	.word	0x000000ff
        /*05f8*/ 	.word	0x00000000
        /*05fc*/ 	.short	0x010a
        /*05fe*/ 	.byte	0x05
	.zero		1


	//   ....[81]....
        /*0600*/ 	.word	0x00002c90
        /*0604*/ 	.word	0x000000ff
        /*0608*/ 	.word	0x00000000
        /*060c*/ 	.short	0x010a
        /*060e*/ 	.byte	0x05
	.zero		1


	//   ....[82]....
        /*0610*/ 	.word	0x00002d20
        /*0614*/ 	.word	0x000000ff
        /*0618*/ 	.word	0x00000000
        /*061c*/ 	.short	0x010a
        /*061e*/ 	.byte	0x05
	.zero		1


	//   ....[83]....
        /*0620*/ 	.word	0x00002dc0
        /*0624*/ 	.word	0x00000000
        /*0628*/ 	.word	0x00000000
        /*062c*/ 	.short	0x010a
        /*062e*/ 	.byte	0xff
	.zero		1


	//   ....[84]....
        /*0630*/ 	.word	0x00002ee0
        /*0634*/ 	.word	0x00000000
        /*0638*/ 	.word	0x000001a0
        /*063c*/ 	.short	0x010a
        /*063e*/ 	.byte	0xff
	.zero		1


	//   ....[85]....
        /*0640*/ 	.word	0x00002f40
        /*0644*/ 	.word	0x00000004
        /*0648*/ 	.word	0x00000000
        /*064c*/ 	.short	0x0101
        /*064e*/ 	.byte	0xff
	.zero		1


	//   ....[86]....
        /*0650*/ 	.word	0x00002f60
        /*0654*/ 	.word	0x000000ff
        /*0658*/ 	.word	0x00000150
        /*065c*/ 	.short	0x010a
        /*065e*/ 	.byte	0x05
	.zero		1


	//   ....[87]....
        /*0660*/ 	.word	0x00003080
        /*0664*/ 	.word	0x00000000
        /*0668*/ 	.word	0x00000140
        /*066c*/ 	.short	0x010a
        /*066e*/ 	.byte	0xff
	.zero		1


	//   ....[88]....
        /*0670*/ 	.word	0x00003190
        /*0674*/ 	.word	0x00000000
        /*0678*/ 	.word	0x00000000
        /*067c*/ 	.short	0x0101
        /*067e*/ 	.byte	0xff
	.zero		1


	//   ....[89]....
        /*0680*/ 	.word	0x00003220
        /*0684*/ 	.word	0x000000ff
        /*0688*/ 	.word	0x00000150
        /*068c*/ 	.short	0x0106
        /*068e*/ 	.byte	0x05
	.zero		1


	//   ....[90]....
        /*0690*/ 	.word	0x00003240
        /*0694*/ 	.word	0x000000ff
        /*0698*/ 	.word	0x00000150
        /*069c*/ 	.short	0x010a
        /*069e*/ 	.byte	0x05
	.zero		1


	//   ....[91]....
        /*06a0*/ 	.word	0x000032d0
        /*06a4*/ 	.word	0x000000ff
        /*06a8*/ 	.word	0x00000150
        /*06ac*/ 	.short	0x0106
        /*06ae*/ 	.byte	0x04
	.zero		1


	//   ....[92]....
        /*06b0*/ 	.word	0x00003310
        /*06b4*/ 	.word	0x00000000
        /*06b8*/ 	.word	0x00000150
        /*06bc*/ 	.short	0x010a
        /*06be*/ 	.byte	0xff
	.zero		1


	//   ....[93]....
        /*06c0*/ 	.word	0x000037f0
        /*06c4*/ 	.word	0x00000000
        /*06c8*/ 	.word	0x00000140
        /*06cc*/ 	.short	0x010a
        /*06ce*/ 	.byte	0xff
	.zero		1


	//   ....[94]....
        /*06d0*/ 	.word	0x000038f0
        /*06d4*/ 	.word	0x00000003
        /*06d8*/ 	.word	0x00000000
        /*06dc*/ 	.short	0x0101
        /*06de*/ 	.byte	0xff
	.zero		1


	//   ....[95]....
        /*06e0*/ 	.word	0x00003900
        /*06e4*/ 	.word	0x000000ff
        /*06e8*/ 	.word	0x00000000
        /*06ec*/ 	.short	0x010a
        /*06ee*/ 	.byte	0x04
	.zero		1


	//   ....[96]....
        /*06f0*/ 	.word	0x00003980
        /*06f4*/ 	.word	0x000000ff
        /*06f8*/ 	.word	0x00000180
        /*06fc*/ 	.short	0x010a
        /*06fe*/ 	.byte	0x08
	.zero		1


	//   ....[97]....
        /*0700*/ 	.word	0x00003a60
        /*0704*/ 	.word	0x000000ff
        /*0708*/ 	.word	0x00000000
        /*070c*/ 	.short	0x010a
        /*070e*/ 	.byte	0x07
	.zero		1


	//   ....[98]....
        /*0710*/ 	.word	0x00003ba0
        /*0714*/ 	.word	0x000000ff
        /*0718*/ 	.word	0x00000000
        /*071c*/ 	.short	0x010a
        /*071e*/ 	.byte	0x04
	.zero		1


	//   ....[99]....
        /*0720*/ 	.word	0x00003d90
        /*0724*/ 	.word	0x000000ff
        /*0728*/ 	.word	0x00000000
        /*072c*/ 	.short	0x010a
        /*072e*/ 	.byte	0x05
	.zero		1


	//   ....[100]....
        /*0730*/ 	.word	0x00003e20
        /*0734*/ 	.word	0x000000ff
        /*0738*/ 	.word	0x00000000
        /*073c*/ 	.short	0x010a
        /*073e*/ 	.byte	0x05
	.zero		1


	//   ....[101]....
        /*0740*/ 	.word	0x00003eb0
        /*0744*/ 	.word	0x000000ff
        /*0748*/ 	.word	0x00000000
        /*074c*/ 	.short	0x010a
        /*074e*/ 	.byte	0x05
	.zero		1


	//   ....[102]....
        /*0750*/ 	.word	0x00003f40
        /*0754*/ 	.word	0x000000ff
        /*0758*/ 	.word	0x00000000
        /*075c*/ 	.short	0x010a
        /*075e*/ 	.byte	0x07
	.zero		1


	//   ....[103]....
        /*0760*/ 	.word	0x000043a0
        /*0764*/ 	.word	0x00000000
        /*0768*/ 	.word	0x00000140
        /*076c*/ 	.short	0x010a
        /*076e*/ 	.byte	0xff
	.zero		1


	//   ....[104]....
        /*0770*/ 	.word	0x00004460
        /*0774*/ 	.word	0x00000000
        /*0778*/ 	.word	0x00000000
        /*077c*/ 	.short	0x0101
        /*077e*/ 	.byte	0xff
	.zero		1


	//   ....[105]....
        /*0780*/ 	.word	0x00004780
        /*0784*/ 	.word	0x000000ff
        /*0788*/ 	.word	0x00000138
        /*078c*/ 	.short	0x010a
        /*078e*/ 	.byte	0x07
	.zero		1


	//   ....[106]....
        /*0790*/ 	.word	0x00004970
        /*0794*/ 	.word	0x000000ff
        /*0798*/ 	.word	0x00000120
        /*079c*/ 	.short	0x010a
        /*079e*/ 	.byte	0x07
	.zero		1


	//   ....[107]....
        /*07a0*/ 	.word	0x00004b40
        /*07a4*/ 	.word	0x000000ff
        /*07a8*/ 	.word	0x00000110
        /*07ac*/ 	.short	0x010b
        /*07ae*/ 	.byte	0x07
	.zero		1


	//   ....[108]....
        /*07b0*/ 	.word	0x00004bb0
        /*07b4*/ 	.word	0x000000ff
        /*07b8*/ 	.word	0x00000000
        /*07bc*/ 	.short	0x0101
        /*07be*/ 	.byte	0x08
	.zero		1


	//   ....[109]....
        /*07c0*/ 	.word	0x00004be0
        /*07c4*/ 	.word	0x000000ff
        /*07c8*/ 	.word	0x00000128
        /*07cc*/ 	.short	0x010a
        /*07ce*/ 	.byte	0x07
	.zero		1


	//   ....[110]....
        /*07d0*/ 	.word	0x00004df0
        /*07d4*/ 	.word	0x000000ff
        /*07d8*/ 	.word	0x00000118
        /*07dc*/ 	.short	0x010b
        /*07de*/ 	.byte	0x07
	.zero		1


	//   ....[111]....
        /*07e0*/ 	.word	0x00004e10
        /*07e4*/ 	.word	0x000000ff
        /*07e8*/ 	.word	0x00000000
        /*07ec*/ 	.short	0x0101
        /*07ee*/ 	.byte	0x0d
	.zero		1


	//   ....[112]....
        /*07f0*/ 	.word	0x00004e40
        /*07f4*/ 	.word	0x000000ff
        /*07f8*/ 	.word	0x00000120
        /*07fc*/ 	.short	0x010a
        /*07fe*/ 	.byte	0x07
	.zero		1


	//   ....[113]....
        /*0800*/ 	.word	0x00004e80
        /*0804*/ 	.word	0x00000000
        /*0808*/ 	.word	0x00000128
        /*080c*/ 	.short	0x010a
        /*080e*/ 	.byte	0xff
	.zero		1


	//   ....[114]....
        /*0810*/ 	.word	0x000051c0
        /*0814*/ 	.word	0x00000000
        /*0818*/ 	.word	0x00000140
        /*081c*/ 	.short	0x010a
        /*081e*/ 	.byte	0xff
	.zero		1


	//   ....[115]....
        /*0820*/ 	.word	0x000052d0
        /*0824*/ 	.word	0x00000000
        /*0828*/ 	.word	0x00000000
        /*082c*/ 	.short	0x0101
        /*082e*/ 	.byte	0xff
	.zero		1


	//   ....[116]....
        /*0830*/ 	.word	0x00005d20
        /*0834*/ 	.word	0x00000000
        /*0838*/ 	.word	0x00000110
        /*083c*/ 	.short	0x010a
        /*083e*/ 	.byte	0xff
	.zero		1


	//   ....[117]....
        /*0840*/ 	.word	0x00005d90
        /*0844*/ 	.word	0x00000071
        /*0848*/ 	.word	0x00000160
        /*084c*/ 	.short	0x010a
        /*084e*/ 	.byte	0xff
	.zero		1


	//   ....[118]....
        /*0850*/ 	.word	0x00005e70
        /*0854*/ 	.word	0x00000000
        /*0858*/ 	.word	0x00000110
        /*085c*/ 	.short	0x010a
        /*085e*/ 	.byte	0xff
	.zero		1


	//   ....[119]....
        /*0860*/ 	.word	0x00005fb0
        /*0864*/ 	.word	0x00000000
        /*0868*/ 	.word	0x00000000
        /*086c*/ 	.short	0x0101
        /*086e*/ 	.byte	0xff
	.zero		1


	//   ....[120]....
        /*0870*/ 	.word	0x00006010
        /*0874*/ 	.word	0x00000071
        /*0878*/ 	.word	0x00000160
        /*087c*/ 	.short	0x010a
        /*087e*/ 	.byte	0xff
	.zero		1


	//   ....[121]....
        /*0880*/ 	.word	0x00006b60
        /*0884*/ 	.word	0x00000020
        /*0888*/ 	.word	0x00000110
        /*088c*/ 	.short	0x010a
        /*088e*/ 	.byte	0xff
	.zero		1


	//   ....[122]....
        /*0890*/ 	.word	0x00006c20
        /*0894*/ 	.word	0x00000020
        /*0898*/ 	.word	0x00000110
        /*089c*/ 	.short	0x010a
        /*089e*/ 	.byte	0xff
	.zero		1


	//   ....[123]....
        /*08a0*/ 	.word	0x00006d40
        /*08a4*/ 	.word	0x00000003
        /*08a8*/ 	.word	0x00000000
        /*08ac*/ 	.short	0x0101
        /*08ae*/ 	.byte	0xff
	.zero		1


	//   ....[124]....
        /*08b0*/ 	.word	0x00007180
        /*08b4*/ 	.word	0x000000ff
        /*08b8*/ 	.word	0x00000000
        /*08bc*/ 	.short	0x0101
        /*08be*/ 	.byte	0x05
	.zero		1


	//   ....[125]....
        /*08c0*/ 	.word	0x000079c0
        /*08c4*/ 	.word	0x00000003
        /*08c8*/ 	.word	0x000001b0
        /*08cc*/ 	.short	0x010a
        /*08ce*/ 	.byte	0xff
	.zero		1


	//   ....[126]....
        /*08d0*/ 	.word	0x00007a20
        /*08d4*/ 	.word	0x00000002
        /*08d8*/ 	.word	0x00000088
        /*08dc*/ 	.short	0x010a
        /*08de*/ 	.byte	0xff
	.zero		1


	//   ....[127]....
        /*08e0*/ 	.word	0x00007a80
        /*08e4*/ 	.word	0x00000002
        /*08e8*/ 	.word	0x00000088
        /*08ec*/ 	.short	0x010a
        /*08ee*/ 	.byte	0xff
	.zero		1


	//   ....[128]....
        /*08f0*/ 	.word	0x00007ad0
        /*08f4*/ 	.word	0x00000002
        /*08f8*/ 	.word	0x00000140
        /*08fc*/ 	.short	0x010a
        /*08fe*/ 	.byte	0xff
	.zero		1


	//   ....[129]....
        /*0900*/ 	.word	0x00007b30
        /*0904*/ 	.word	0x00000000
        /*0908*/ 	.word	0x00000000
        /*090c*/ 	.short	0x010a
        /*090e*/ 	.byte	0xff
	.zero		1


	//   ....[130]....
        /*0910*/ 	.word	0x00007b90
        /*0914*/ 	.word	0x00000000
        /*0918*/ 	.word	0x00000000
        /*091c*/ 	.short	0x010a
        /*091e*/ 	.byte	0xff
	.zero		1


	//   ....[131]....
        /*0920*/ 	.word	0x00007bf0
        /*0924*/ 	.word	0x00000000
        /*0928*/ 	.word	0x00000000
        /*092c*/ 	.short	0x010a
        /*092e*/ 	.byte	0xff
	.zero		1


	//   ....[132]....
        /*0930*/ 	.word	0x00007c50
        /*0934*/ 	.word	0x00000000
        /*0938*/ 	.word	0x00000000
        /*093c*/ 	.short	0x010a
        /*093e*/ 	.byte	0xff
	.zero		1


	//   ....[133]....
        /*0940*/ 	.word	0x00007cb0
        /*0944*/ 	.word	0x00000000
        /*0948*/ 	.word	0x00000000
        /*094c*/ 	.short	0x010a
        /*094e*/ 	.byte	0xff
	.zero		1


	//   ....[134]....
        /*0950*/ 	.word	0x00007d10
        /*0954*/ 	.word	0x00000000
        /*0958*/ 	.word	0x00000000
        /*095c*/ 	.short	0x010a
        /*095e*/ 	.byte	0xff
	.zero		1


	//   ....[135]....
        /*0960*/ 	.word	0x00007d70
        /*0964*/ 	.word	0x00000000
        /*0968*/ 	.word	0x00000000
        /*096c*/ 	.short	0x010a
        /*096e*/ 	.byte	0xff
	.zero		1


	//   ....[136]....
        /*0970*/ 	.word	0x00007dd0
        /*0974*/ 	.word	0x00000000
        /*0978*/ 	.word	0x00000000
        /*097c*/ 	.short	0x010a
        /*097e*/ 	.byte	0xff
	.zero		1


	//   ....[137]....
        /*0980*/ 	.word	0x00007e30
        /*0984*/ 	.word	0x00000000
        /*0988*/ 	.word	0x00000000
        /*098c*/ 	.short	0x010a
        /*098e*/ 	.byte	0xff
	.zero		1


	//   ....[138]....
        /*0990*/ 	.word	0x00007e90
        /*0994*/ 	.word	0x00000000
        /*0998*/ 	.word	0x00000000
        /*099c*/ 	.short	0x010a
        /*099e*/ 	.byte	0xff
	.zero		1


	//   ....[139]....
        /*09a0*/ 	.word	0x00007ef0
        /*09a4*/ 	.word	0x00000000
        /*09a8*/ 	.word	0x00000000
        /*09ac*/ 	.short	0x010a
        /*09ae*/ 	.byte	0xff
	.zero		1


	//   ....[140]....
        /*09b0*/ 	.word	0x00007f50
        /*09b4*/ 	.word	0x00000000
        /*09b8*/ 	.word	0x00000000
        /*09bc*/ 	.short	0x010a
        /*09be*/ 	.byte	0xff
	.zero		1


	//   ....[141]....
        /*09c0*/ 	.word	0x00007fb0
        /*09c4*/ 	.word	0x00000000
        /*09c8*/ 	.word	0x00000000
        /*09cc*/ 	.short	0x010a
        /*09ce*/ 	.byte	0xff
	.zero		1


	//   ....[142]....
        /*09d0*/ 	.word	0x00008010
        /*09d4*/ 	.word	0x00000000
        /*09d8*/ 	.word	0x00000000
        /*09dc*/ 	.short	0x010a
        /*09de*/ 	.byte	0xff
	.zero		1


	//   ....[143]....
        /*09e0*/ 	.word	0x00008070
        /*09e4*/ 	.word	0x00000000
        /*09e8*/ 	.word	0x00000000
        /*09ec*/ 	.short	0x010a
        /*09ee*/ 	.byte	0xff
	.zero		1


	//   ....[144]....
        /*09f0*/ 	.word	0x000080d0
        /*09f4*/ 	.word	0x00000000
        /*09f8*/ 	.word	0x00000000
        /*09fc*/ 	.short	0x010a
        /*09fe*/ 	.byte	0xff
	.zero		1


	//   ....[145]....
        /*0a00*/ 	.word	0x00008120
        /*0a04*/ 	.word	0x00000000
        /*0a08*/ 	.word	0x000001a0
        /*0a0c*/ 	.short	0x010a
        /*0a0e*/ 	.byte	0xff
	.zero		1


	//   ....[146]....
        /*0a10*/ 	.word	0x00008180
        /*0a14*/ 	.word	0x00000000
        /*0a18*/ 	.word	0x00000150
        /*0a1c*/ 	.short	0x010a
        /*0a1e*/ 	.byte	0xff
	.zero		1


	//   ....[147]....
        /*0a20*/ 	.word	0x000081d0
        /*0a24*/ 	.word	0x00000000
        /*0a28*/ 	.word	0x00000140
        /*0a2c*/ 	.short	0x010a
        /*0a2e*/ 	.byte	0xff
	.zero		1


	//   ....[148]....
        /*0a30*/ 	.word	0x00008230
        /*0a34*/ 	.word	0x00000000
        /*0a38*/ 	.word	0x00000150
        /*0a3c*/ 	.short	0x010a
        /*0a3e*/ 	.byte	0xff
	.zero		1


	//   ....[149]....
        /*0a40*/ 	.word	0x00008280
        /*0a44*/ 	.word	0x00000000
        /*0a48*/ 	.word	0x00000140
        /*0a4c*/ 	.short	0x010a
        /*0a4e*/ 	.byte	0xff
	.zero		1


	//   ....[150]....
        /*0a50*/ 	.word	0x000082e0
        /*0a54*/ 	.word	0x00000003
        /*0a58*/ 	.word	0x00000180
        /*0a5c*/ 	.short	0x010a
        /*0a5e*/ 	.byte	0xff
	.zero		1


	//   ....[151]....
        /*0a60*/ 	.word	0x00008340
        /*0a64*/ 	.word	0x00000000
        /*0a68*/ 	.word	0x00000000
        /*0a6c*/ 	.short	0x010a
        /*0a6e*/ 	.byte	0xff
	.zero		1


	//   ....[152]....
        /*0a70*/ 	.word	0x000083a0
        /*0a74*/ 	.word	0x00000000
        /*0a78*/ 	.word	0x00000000
        /*0a7c*/ 	.short	0x010a
        /*0a7e*/ 	.byte	0xff
	.zero		1


	//   ....[153]....
        /*0a80*/ 	.word	0x00008400
        /*0a84*/ 	.word	0x00000000
        /*0a88*/ 	.word	0x00000000
        /*0a8c*/ 	.short	0x010a
        /*0a8e*/ 	.byte	0xff
	.zero		1


	//   ....[154]....
        /*0a90*/ 	.word	0x00008460
        /*0a94*/ 	.word	0x00000000
        /*0a98*/ 	.word	0x00000000
        /*0a9c*/ 	.short	0x010a
        /*0a9e*/ 	.byte	0xff
	.zero		1


	//   ....[155]....
        /*0aa0*/ 	.word	0x000084c0
        /*0aa4*/ 	.word	0x00000000
        /*0aa8*/ 	.word	0x00000000
        /*0aac*/ 	.short	0x010a
        /*0aae*/ 	.byte	0xff
	.zero		1


	//   ....[156]....
        /*0ab0*/ 	.word	0x00008510
        /*0ab4*/ 	.word	0x00000000
        /*0ab8*/ 	.word	0x00000140
        /*0abc*/ 	.short	0x010a
        /*0abe*/ 	.byte	0xff
	.zero		1


	//   ....[157]....
        /*0ac0*/ 	.word	0x00008570
        /*0ac4*/ 	.word	0x00000000
        /*0ac8*/ 	.word	0x00000138
        /*0acc*/ 	.short	0x010a
        /*0ace*/ 	.byte	0xff
	.zero		1


	//   ....[158]....
        /*0ad0*/ 	.word	0x000085d0
        /*0ad4*/ 	.word	0x00000003
        /*0ad8*/ 	.word	0x00000120
        /*0adc*/ 	.short	0x010a
        /*0ade*/ 	.byte	0xff
	.zero		1


	//   ....[159]....
        /*0ae0*/ 	.word	0x00008630
        /*0ae4*/ 	.word	0x00000003
        /*0ae8*/ 	.word	0x00000128
        /*0aec*/ 	.short	0x010a
        /*0aee*/ 	.byte	0xff
	.zero		1


	//   ....[160]....
        /*0af0*/ 	.word	0x00008690
        /*0af4*/ 	.word	0x00000000
        /*0af8*/ 	.word	0x00000120
        /*0afc*/ 	.short	0x010a
        /*0afe*/ 	.byte	0xff
	.zero		1


	//   ....[161]....
        /*0b00*/ 	.word	0x000086e0
        /*0b04*/ 	.word	0x00000000
        /*0b08*/ 	.word	0x00000140
        /*0b0c*/ 	.short	0x010a
        /*0b0e*/ 	.byte	0xff
	.zero		1


	//   ....[162]....
        /*0b10*/ 	.word	0x00008730
        /*0b14*/ 	.word	0x00000000
        /*0b18*/ 	.word	0x00000110
        /*0b1c*/ 	.short	0x010a
        /*0b1e*/ 	.byte	0xff
	.zero		1


	//   ....[163]....
        /*0b20*/ 	.word	0x00008780
        /*0b24*/ 	.word	0x00000071
        /*0b28*/ 	.word	0x00000160
        /*0b2c*/ 	.short	0x010a
        /*0b2e*/ 	.byte	0xff
	.zero		1


	//   ....[164]....
        /*0b30*/ 	.word	0x000087d0
        /*0b34*/ 	.word	0x00000020
        /*0b38*/ 	.word	0x00000110
        /*0b3c*/ 	.short	0x010a
        /*0b3e*/ 	.byte	0xff
	.zero		1


	//----- nvinfo : EIATTR_NUM_MBARRIERS
	.align		4
.L_47:
        /*0b40*/ 	.byte	0x03, 0x38
        /*0b42*/ 	.short	0x0038


	//----- nvinfo : EIATTR_EXIT_INSTR_OFFSETS
	.align		4
        /*0b44*/ 	.byte	0x04, 0x1c
        /*0b46*/ 	.short	(.L_49 - .L_48)


	//   ....[0]....
.L_48:
        /*0b48*/ 	.word	0x00002df0


	//   ....[1]....
        /*0b4c*/ 	.word	0x000032e0


	//   ....[2]....
        /*0b50*/ 	.word	0x00003340


	//   ....[3]....
        /*0b54*/ 	.word	0x000041a0


	//   ....[4]....
        /*0b58*/ 	.word	0x00004eb0


	//   ....[5]....
        /*0b5c*/ 	.word	0x00004ef0


	//   ....[6]....
        /*0b60*/ 	.word	0x000079b0


	//----- nvinfo : EIATTR_MAX_THREADS
	.align		4
.L_49:
        /*0b64*/ 	.byte	0x04, 0x05
        /*0b66*/ 	.short	(.L_51 - .L_50)
.L_50:
        /*0b68*/ 	.word	0x00000100
        /*0b6c*/ 	.word	0x00000001
        /*0b70*/ 	.word	0x00000001


	//----- nvinfo : EIATTR_CRS_STACK_SIZE
	.align		4
.L_51:
        /*0b74*/ 	.byte	0x04, 0x1e
        /*0b76*/ 	.short	(.L_53 - .L_52)
.L_52:
        /*0b78*/ 	.word	0x00000000


	//----- nvinfo : EIATTR_CBANK_PARAM_SIZE
	.align		4
.L_53:
        /*0b7c*/ 	.byte	0x03, 0x19
        /*0b7e*/ 	.short	0x0800


	//----- nvinfo : EIATTR_PARAM_CBANK
	.align		4
        /*0b80*/ 	.byte	0x04, 0x0a
        /*0b82*/ 	.short	(.L_55 - .L_54)
	.align		4
.L_54:
        /*0b84*/ 	.word	index@(.nv.constant0._ZN7cutlass13device_kernelINS_4gemm6kernel13GemmUniversalIN4cute5tupleIJiiiiEEENS1_10collective13CollectiveMmaINS1_35MainloopSm100TmaUmmaWarpSpecializedILi17ELi2ELi4ENS5_IJNS4_1CILi1EEESB_SB_EEEEENS5_IJNSA_ILi64EEENSA_ILi128EEESE_EEENS_12float_e4m3_tENS5_IJSB_llEEESH_SI_NS4_8TiledMMAINS4_8MMA_AtomIJNS4_10MMA_TraitsINS4_19SM100_MMA_F8F6F4_SSEJSH_SH_fSE_SF_NS4_17integral_constantINS4_4UMMA5MajorELSP_1EEESQ_NSN_INSO_7ScaleInELSR_0EEESS_EEEEEENS4_6LayoutISC_NS5_IJNSA_ILi0EEESW_SW_EEEEENS5_IJNS4_10UnderscoreESZ_SZ_EEEEENS4_13SM90_TMA_LOADENS4_14ComposedLayoutINS4_7SwizzleILi2ELi4ELi3EEENS4_18smem_ptr_flag_bitsILi8EEENSV_INS5_IJSE_NSA_ILi8EEEEEENS5_IJSB_SE_EEEEEEEvNS4_8identityES12_NS13_INS14_ILi3ELi4ELi3EEES17_NSV_INS5_IJSF_S18_EEENS5_IJSB_SF_EEEEEEEvS1D_EENS_8epilogue10collective18CollectiveEpilogueINS1K_23Sm100TmaWarpSpecializedILi2ELi2ELi32ELb0ELb0EEEJSG_NS5_IJNSV_ISE_SB_EES1P_EEESH_NS5_IJlSB_lEEESH_S1R_NS1K_6fusion15FusionCallbacksIS1O_NS1S_17LinearCombinationISH_fSH_fLNS_15FloatRoundStyleE2EEESG_S1Q_JEEENS4_5SM1004TMEM4LOAD26SM100_TMEM_LOAD_16dp32b32xES12_NS13_IS15_S17_NSV_INS5_IJS18_SE_EEENS5_IJSE_SB_EEEEEEENS4_39AutoVectorizingCopyWithAssumedAlignmentILi128EEENS4_14SM90_TMA_STOREES25_S27_S27_EEEvvEEEEvNT_6ParamsE)
        /*0b88*/ 	.short	0x0380
        /*0b8a*/ 	.short	0x0800


	//----- nvinfo : EIATTR_SW_WAR
	.align		4
.L_55:
        /*0b8c*/ 	.byte	0x04, 0x36
        /*0b8e*/ 	.short	(.L_57 - .L_56)
.L_56:
        /*0b90*/ 	.word	0x00000008
.L_57:


//--------------------- .nv.callgraph             --------------------------
	.section	.nv.callgraph,"",@"SHT_CUDA_CALLGRAPH"
	.align	4
	.sectionentsize	8
	.align		4
        /*0000*/ 	.word	0x00000000
	.align		4
        /*0004*/ 	.word	0xffffffff
	.align		4
        /*0008*/ 	.word	index@(_ZN7cutlass13device_kernelINS_4gemm6kernel13GemmUniversalIN4cute5tupleIJiiiiEEENS1_10collective13CollectiveMmaINS1_35MainloopSm100TmaUmmaWarpSpecializedILi17ELi2ELi4ENS5_IJNS4_1CILi1EEESB_SB_EEEEENS5_IJNSA_ILi64EEENSA_ILi128EEESE_EEENS_12float_e4m3_tENS5_IJSB_llEEESH_SI_NS4_8TiledMMAINS4_8MMA_AtomIJNS4_10MMA_TraitsINS4_19SM100_MMA_F8F6F4_SSEJSH_SH_fSE_SF_NS4_17integral_constantINS4_4UMMA5MajorELSP_1EEESQ_NSN_INSO_7ScaleInELSR_0EEESS_EEEEEENS4_6LayoutISC_NS5_IJNSA_ILi0EEESW_SW_EEEEENS5_IJNS4_10UnderscoreESZ_SZ_EEEEENS4_13SM90_TMA_LOADENS4_14ComposedLayoutINS4_7SwizzleILi2ELi4ELi3EEENS4_18smem_ptr_flag_bitsILi8EEENSV_INS5_IJSE_NSA_ILi8EEEEEENS5_IJSB_SE_EEEEEEEvNS4_8identityES12_NS13_INS14_ILi3ELi4ELi3EEES17_NSV_INS5_IJSF_S18_EEENS5_IJSB_SF_EEEEEEEvS1D_EENS_8epilogue10collective18CollectiveEpilogueINS1K_23Sm100TmaWarpSpecializedILi2ELi2ELi32ELb0ELb0EEEJSG_NS5_IJNSV_ISE_SB_EES1P_EEESH_NS5_IJlSB_lEEESH_S1R_NS1K_6fusion15FusionCallbacksIS1O_NS1S_17LinearCombinationISH_fSH_fLNS_15FloatRoundStyleE2EEESG_S1Q_JEEENS4_5SM1004TMEM4LOAD26SM100_TMEM_LOAD_16dp32b32xES12_NS13_IS15_S17_NSV_INS5_IJS18_SE_EEENS5_IJSE_SB_EEEEEEENS4_39AutoVectorizingCopyWithAssumedAlignmentILi128EEENS4_14SM90_TMA_STOREES25_S27_S27_EEEvvEEEEvNT_6ParamsE)
	.align		4
        /*000c*/ 	.word	index@(__assertfail)
	.align		4
        /*0010*/ 	.word	0x00000000
	.align		4
        /*0014*/ 	.word	0xfffffffe
	.align		4
        /*0018*/ 	.word	0x00000000
	.align		4
        /*001c*/ 	.word	0xfffffffd
	.align		4
        /*0020*/ 	.word	0x00000000
	.align		4
        /*0024*/ 	.word	0xfffffffc


//--------------------- .nv.constant4             --------------------------
	.section	.nv.constant4,"a",@progbits
	.align	8
	.align		8
.nv.constant4:
        /*0000*/ 	.dword	__assertfail
	.align		8
        /*0008*/ 	.dword	__unnamed_1
	.align		8
        /*0010*/ 	.dword	__unnamed_2
	.align		8
        /*0018*/ 	.dword	_ZN40_INTERNAL_145e1a74_4_k_cu_fd6bccc3_300734cuda3std3__45__cpo5beginE
	.align		8
        /*0020*/ 	.dword	_ZN40_INTERNAL_145e1a74_4_k_cu_fd6bccc3_300734cuda3std3__45__cpo3endE
	.align		8
        /*0028*/ 	.dword	_ZN40_INTERNAL_145e1a74_4_k_cu_fd6bccc3_300734cuda3std3__45__cpo6cbeginE
	.align		8
        /*0030*/ 	.dword	_ZN40_INTERNAL_145e1a74_4_k_cu_fd6bccc3_300734cuda3std3__45__cpo4cendE
	.align		8
        /*0038*/ 	.dword	_ZN40_INTERNAL_145e1a74_4_k_cu_fd6bccc3_300734cuda3std3__442_GLOBAL__N__145e1a74_4_k_cu_fd6bccc3_300736ignoreE
	.align		8
        /*0040*/ 	.dword	_ZN40_INTERNAL_145e1a74_4_k_cu_fd6bccc3_300734cuda3std3__419piecewise_constructE
	.align		8
        /*0048*/ 	.dword	_ZN40_INTERNAL_145e1a74_4_k_cu_fd6bccc3_300734cuda3std3__48in_placeE
	.align		8
        /*0050*/ 	.dword	_ZN40_INTERNAL_145e1a74_4_k_cu_fd6bccc3_300734cuda3std6ranges3__45__cpo4swapE
	.align		8
        /*0058*/ 	.dword	_ZN40_INTERNAL_145e1a74_4_k_cu_fd6bccc3_300734cuda3std6ranges3__45__cpo9iter_moveE
	.align		8
        /*0060*/ 	.dword	_ZN40_INTERNAL_145e1a74_4_k_cu_fd6bccc3_300734cute7productE
	.align		8
        /*0068*/ 	.dword	_ZN40_INTERNAL_145e1a74_4_k_cu_fd6bccc3_300734cute1_E
	.align		8
        /*0070*/ 	.dword	$str$25
	.align		8
        /*0078*/ 	.dword	$str$26
	.align		8
        /*0080*/ 	.dword	$str$27
	.align		8
        /*0088*/ 	.dword	$str$28


//--------------------- .text._ZN7cutlass13device_kernelINS_4gemm6kernel13GemmUniversalIN4cute5tupleIJiiiiEEENS1_10collective13CollectiveMmaINS1_35MainloopSm100TmaUmmaWarpSpecializedILi17ELi2ELi4ENS5_IJNS4_1CILi1EEESB_SB_EEEEENS5_IJNSA_ILi64EEENSA_ILi128EEESE_EEENS_12float_e4m3_tENS5_IJSB_llEEESH_SI_NS4_8TiledMMAINS4_8MMA_AtomIJNS4_10MMA_TraitsINS4_19SM100_MMA_F8F6F4_SSEJSH_SH_fSE_SF_NS4_17integral_constantINS4_4UMMA5MajorELSP_1EEESQ_NSN_INSO_7ScaleInELSR_0EEESS_EEEEEENS4_6LayoutISC_NS5_IJNSA_ILi0EEESW_SW_EEEEENS5_IJNS4_10UnderscoreESZ_SZ_EEEEENS4_13SM90_TMA_LOADENS4_14ComposedLayoutINS4_7SwizzleILi2ELi4ELi3EEENS4_18smem_ptr_flag_bitsILi8EEENSV_INS5_IJSE_NSA_ILi8EEEEEENS5_IJSB_SE_EEEEEEEvNS4_8identityES12_NS13_INS14_ILi3ELi4ELi3EEES17_NSV_INS5_IJSF_S18_EEENS5_IJSB_SF_EEEEEEEvS1D_EENS_8epilogue10collective18CollectiveEpilogueINS1K_23Sm100TmaWarpSpecializedILi2ELi2ELi32ELb0ELb0EEEJSG_NS5_IJNSV_ISE_SB_EES1P_EEESH_NS5_IJlSB_lEEESH_S1R_NS1K_6fusion15FusionCallbacksIS1O_NS1S_17LinearCombinationISH_fSH_fLNS_15FloatRoundStyleE2EEESG_S1Q_JEEENS4_5SM1004TMEM4LOAD26SM100_TMEM_LOAD_16dp32b32xES12_NS13_IS15_S17_NSV_INS5_IJS18_SE_EEENS5_IJSE_SB_EEEEEEENS4_39AutoVectorizingCopyWithAssumedAlignmentILi128EEENS4_14SM90_TMA_STOREES25_S27_S27_EEEvvEEEEvNT_6ParamsE --------------------------
	.section	.text._ZN7cutlass13device_kernelINS_4gemm6kernel13GemmUniversalIN4cute5tupleIJiiiiEEENS1_10collective13CollectiveMmaINS1_35MainloopSm100TmaUmmaWarpSpecializedILi17ELi2ELi4ENS5_IJNS4_1CILi1EEESB_SB_EEEEENS5_IJNSA_ILi64EEENSA_ILi128EEESE_EEENS_12float_e4m3_tENS5_IJSB_llEEESH_SI_NS4_8TiledMMAINS4_8MMA_AtomIJNS4_10MMA_TraitsINS4_19SM100_MMA_F8F6F4_SSEJSH_SH_fSE_SF_NS4_17integral_constantINS4_4UMMA5MajorELSP_1EEESQ_NSN_INSO_7ScaleInELSR_0EEESS_EEEEEENS4_6LayoutISC_NS5_IJNSA_ILi0EEESW_SW_EEEEENS5_IJNS4_10UnderscoreESZ_SZ_EEEEENS4_13SM90_TMA_LOADENS4_14ComposedLayoutINS4_7SwizzleILi2ELi4ELi3EEENS4_18smem_ptr_flag_bitsILi8EEENSV_INS5_IJSE_NSA_ILi8EEEEEENS5_IJSB_SE_EEEEEEEvNS4_8identityES12_NS13_INS14_ILi3ELi4ELi3EEES17_NSV_INS5_IJSF_S18_EEENS5_IJSB_SF_EEEEEEEvS1D_EENS_8epilogue10collective18CollectiveEpilogueINS1K_23Sm100TmaWarpSpecializedILi2ELi2ELi32ELb0ELb0EEEJSG_NS5_IJNSV_ISE_SB_EES1P_EEESH_NS5_IJlSB_lEEESH_S1R_NS1K_6fusion15FusionCallbacksIS1O_NS1S_17LinearCombinationISH_fSH_fLNS_15FloatRoundStyleE2EEESG_S1Q_JEEENS4_5SM1004TMEM4LOAD26SM100_TMEM_LOAD_16dp32b32xES12_NS13_IS15_S17_NSV_INS5_IJS18_SE_EEENS5_IJSE_SB_EEEEEEENS4_39AutoVectorizingCopyWithAssumedAlignmentILi128EEENS4_14SM90_TMA_STOREES25_S27_S27_EEEvvEEEEvNT_6ParamsE,"ax",@progbits
	.align	128
.text._ZN7cutlass13device_kernelINS_4gemm6kernel13GemmUniversalIN4cute5tupleIJiiiiEEENS1_10collective13CollectiveMmaINS1_35MainloopSm100TmaUmmaWarpSpecializedILi17ELi2ELi4ENS5_IJNS4_1CILi1EEESB_SB_EEEEENS5_IJNSA_ILi64EEENSA_ILi128EEESE_EEENS_12float_e4m3_tENS5_IJSB_llEEESH_SI_NS4_8TiledMMAINS4_8MMA_AtomIJNS4_10MMA_TraitsINS4_19SM100_MMA_F8F6F4_SSEJSH_SH_fSE_SF_NS4_17integral_constantINS4_4UMMA5MajorELSP_1EEESQ_NSN_INSO_7ScaleInELSR_0EEESS_EEEEEENS4_6LayoutISC_NS5_IJNSA_ILi0EEESW_SW_EEEEENS5_IJNS4_10UnderscoreESZ_SZ_EEEEENS4_13SM90_TMA_LOADENS4_14ComposedLayoutINS4_7SwizzleILi2ELi4ELi3EEENS4_18smem_ptr_flag_bitsILi8EEENSV_INS5_IJSE_NSA_ILi8EEEEEENS5_IJSB_SE_EEEEEEEvNS4_8identityES12_NS13_INS14_ILi3ELi4ELi3EEES17_NSV_INS5_IJSF_S18_EEENS5_IJSB_SF_EEEEEEEvS1D_EENS_8epilogue10collective18CollectiveEpilogueINS1K_23Sm100TmaWarpSpecializedILi2ELi2ELi32ELb0ELb0EEEJSG_NS5_IJNSV_ISE_SB_EES1P_EEESH_NS5_IJlSB_lEEESH_S1R_NS1K_6fusion15FusionCallbacksIS1O_NS1S_17LinearCombinationISH_fSH_fLNS_15FloatRoundStyleE2EEESG_S1Q_JEEENS4_5SM1004TMEM4LOAD26SM100_TMEM_LOAD_16dp32b32xES12_NS13_IS15_S17_NSV_INS5_IJS18_SE_EEENS5_IJSE_SB_EEEEEEENS4_39AutoVectorizingCopyWithAssumedAlignmentILi128EEENS4_14SM90_TMA_STOREES25_S27_S27_EEEvvEEEEvNT_6ParamsE:
        .type           _ZN7cutlass13device_kernelINS_4gemm6kernel13GemmUniversalIN4cute5tupleIJiiiiEEENS1_10collective13CollectiveMmaINS1_35MainloopSm100TmaUmmaWarpSpecializedILi17ELi2ELi4ENS5_IJNS4_1CILi1EEESB_SB_EEEEENS5_IJNSA_ILi64EEENSA_ILi128EEESE_EEENS_12float_e4m3_tENS5_IJSB_llEEESH_SI_NS4_8TiledMMAINS4_8MMA_AtomIJNS4_10MMA_TraitsINS4_19SM100_MMA_F8F6F4_SSEJSH_SH_fSE_SF_NS4_17integral_constantINS4_4UMMA5MajorELSP_1EEESQ_NSN_INSO_7ScaleInELSR_0EEESS_EEEEEENS4_6LayoutISC_NS5_IJNSA_ILi0EEESW_SW_EEEEENS5_IJNS4_10UnderscoreESZ_SZ_EEEEENS4_13SM90_TMA_LOADENS4_14ComposedLayoutINS4_7SwizzleILi2ELi4ELi3EEENS4_18smem_ptr_flag_bitsILi8EEENSV_INS5_IJSE_NSA_ILi8EEEEEENS5_IJSB_SE_EEEEEEEvNS4_8identityES12_NS13_INS14_ILi3ELi4ELi3EEES17_NSV_INS5_IJSF_S18_EEENS5_IJSB_SF_EEEEEEEvS1D_EENS_8epilogue10collective18CollectiveEpilogueINS1K_23Sm100TmaWarpSpecializedILi2ELi2ELi32ELb0ELb0EEEJSG_NS5_IJNSV_ISE_SB_EES1P_EEESH_NS5_IJlSB_lEEESH_S1R_NS1K_6fusion15FusionCallbacksIS1O_NS1S_17LinearCombinationISH_fSH_fLNS_15FloatRoundStyleE2EEESG_S1Q_JEEENS4_5SM1004TMEM4LOAD26SM100_TMEM_LOAD_16dp32b32xES12_NS13_IS15_S17_NSV_INS5_IJS18_SE_EEENS5_IJSE_SB_EEEEEEENS4_39AutoVectorizingCopyWithAssumedAlignmentILi128EEENS4_14SM90_TMA_STOREES25_S27_S27_EEEvvEEEEvNT_6ParamsE,@function
        .size           _ZN7cutlass13device_kernelINS_4gemm6kernel13GemmUniversalIN4cute5tupleIJiiiiEEENS1_10collective13CollectiveMmaINS1_35MainloopSm100TmaUmmaWarpSpecializedILi17ELi2ELi4ENS5_IJNS4_1CILi1EEESB_SB_EEEEENS5_IJNSA_ILi64EEENSA_ILi128EEESE_EEENS_12float_e4m3_tENS5_IJSB_llEEESH_SI_NS4_8TiledMMAINS4_8MMA_AtomIJNS4_10MMA_TraitsINS4_19SM100_MMA_F8F6F4_SSEJSH_SH_fSE_SF_NS4_17integral_constantINS4_4UMMA5MajorELSP_1EEESQ_NSN_INSO_7ScaleInELSR_0EEESS_EEEEEENS4_6LayoutISC_NS5_IJNSA_ILi0EEESW_SW_EEEEENS5_IJNS4_10UnderscoreESZ_SZ_EEEEENS4_13SM90_TMA_LOADENS4_14ComposedLayoutINS4_7SwizzleILi2ELi4ELi3EEENS4_18smem_ptr_flag_bitsILi8EEENSV_INS5_IJSE_NSA_ILi8EEEEEENS5_IJSB_SE_EEEEEEEvNS4_8identityES12_NS13_INS14_ILi3ELi4ELi3EEES17_NSV_INS5_IJSF_S18_EEENS5_IJSB_SF_EEEEEEEvS1D_EENS_8epilogue10collective18CollectiveEpilogueINS1K_23Sm100TmaWarpSpecializedILi2ELi2ELi32ELb0ELb0EEEJSG_NS5_IJNSV_ISE_SB_EES1P_EEESH_NS5_IJlSB_lEEESH_S1R_NS1K_6fusion15FusionCallbacksIS1O_NS1S_17LinearCombinationISH_fSH_fLNS_15FloatRoundStyleE2EEESG_S1Q_JEEENS4_5SM1004TMEM4LOAD26SM100_TMEM_LOAD_16dp32b32xES12_NS13_IS15_S17_NSV_INS5_IJS18_SE_EEENS5_IJSE_SB_EEEEEEENS4_39AutoVectorizingCopyWithAssumedAlignmentILi128EEENS4_14SM90_TMA_STOREES25_S27_S27_EEEvvEEEEvNT_6ParamsE,(.L_x_182 - _ZN7cutlass13device_kernelINS_4gemm6kernel13GemmUniversalIN4cute5tupleIJiiiiEEENS1_10collective13CollectiveMmaINS1_35MainloopSm100TmaUmmaWarpSpecializedILi17ELi2ELi4ENS5_IJNS4_1CILi1EEESB_SB_EEEEENS5_IJNSA_ILi64EEENSA_ILi128EEESE_EEENS_12float_e4m3_tENS5_IJSB_llEEESH_SI_NS4_8TiledMMAINS4_8MMA_AtomIJNS4_10MMA_TraitsINS4_19SM100_MMA_F8F6F4_SSEJSH_SH_fSE_SF_NS4_17integral_constantINS4_4UMMA5MajorELSP_1EEESQ_NSN_INSO_7ScaleInELSR_0EEESS_EEEEEENS4_6LayoutISC_NS5_IJNSA_ILi0EEESW_SW_EEEEENS5_IJNS4_10UnderscoreESZ_SZ_EEEEENS4_13SM90_TMA_LOADENS4_14ComposedLayoutINS4_7SwizzleILi2ELi4ELi3EEENS4_18smem_ptr_flag_bitsILi8EEENSV_INS5_IJSE_NSA_ILi8EEEEEENS5_IJSB_SE_EEEEEEEvNS4_8identityES12_NS13_INS14_ILi3ELi4ELi3EEES17_NSV_INS5_IJSF_S18_EEENS5_IJSB_SF_EEEEEEEvS1D_EENS_8epilogue10collective18CollectiveEpilogueINS1K_23Sm100TmaWarpSpecializedILi2ELi2ELi32ELb0ELb0EEEJSG_NS5_IJNSV_ISE_SB_EES1P_EEESH_NS5_IJlSB_lEEESH_S1R_NS1K_6fusion15FusionCallbacksIS1O_NS1S_17LinearCombinationISH_fSH_fLNS_15FloatRoundStyleE2EEESG_S1Q_JEEENS4_5SM1004TMEM4LOAD26SM100_TMEM_LOAD_16dp32b32xES12_NS13_IS15_S17_NSV_INS5_IJS18_SE_EEENS5_IJSE_SB_EEEEEEENS4_39AutoVectorizingCopyWithAssumedAlignmentILi128EEENS4_14SM90_TMA_STOREES25_S27_S27_EEEvvEEEEvNT_6ParamsE)
        .other          _ZN7cutlass13device_kernelINS_4gemm6kernel13GemmUniversalIN4cute5tupleIJiiiiEEENS1_10collective13CollectiveMmaINS1_35MainloopSm100TmaUmmaWarpSpecializedILi17ELi2ELi4ENS5_IJNS4_1CILi1EEESB_SB_EEEEENS5_IJNSA_ILi64EEENSA_ILi128EEESE_EEENS_12float_e4m3_tENS5_IJSB_llEEESH_SI_NS4_8TiledMMAINS4_8MMA_AtomIJNS4_10MMA_TraitsINS4_19SM100_MMA_F8F6F4_SSEJSH_SH_fSE_SF_NS4_17integral_constantINS4_4UMMA5MajorELSP_1EEESQ_NSN_INSO_7ScaleInELSR_0EEESS_EEEEEENS4_6LayoutISC_NS5_IJNSA_ILi0EEESW_SW_EEEEENS5_IJNS4_10UnderscoreESZ_SZ_EEEEENS4_13SM90_TMA_LOADENS4_14ComposedLayoutINS4_7SwizzleILi2ELi4ELi3EEENS4_18smem_ptr_flag_bitsILi8EEENSV_INS5_IJSE_NSA_ILi8EEEEEENS5_IJSB_SE_EEEEEEEvNS4_8identityES12_NS13_INS14_ILi3ELi4ELi3EEES17_NSV_INS5_IJSF_S18_EEENS5_IJSB_SF_EEEEEEEvS1D_EENS_8epilogue10collective18CollectiveEpilogueINS1K_23Sm100TmaWarpSpecializedILi2ELi2ELi32ELb0ELb0EEEJSG_NS5_IJNSV_ISE_SB_EES1P_EEESH_NS5_IJlSB_lEEESH_S1R_NS1K_6fusion15FusionCallbacksIS1O_NS1S_17LinearCombinationISH_fSH_fLNS_15FloatRoundStyleE2EEESG_S1Q_JEEENS4_5SM1004TMEM4LOAD26SM100_TMEM_LOAD_16dp32b32xES12_NS13_IS15_S17_NSV_INS5_IJS18_SE_EEENS5_IJSE_SB_EEEEEEENS4_39AutoVectorizingCopyWithAssumedAlignmentILi128EEENS4_14SM90_TMA_STOREES25_S27_S27_EEEvvEEEEvNT_6ParamsE,@"STO_CUDA_ENTRY STV_DEFAULT"
_ZN7cutlass13device_kernelINS_4gemm6kernel13GemmUniversalIN4cute5tupleIJiiiiEEENS1_10collective13CollectiveMmaINS1_35MainloopSm100TmaUmmaWarpSpecializedILi17ELi2ELi4ENS5_IJNS4_1CILi1EEESB_SB_EEEEENS5_IJNSA_ILi64EEENSA_ILi128EEESE_EEENS_12float_e4m3_tENS5_IJSB_llEEESH_SI_NS4_8TiledMMAINS4_8MMA_AtomIJNS4_10MMA_TraitsINS4_19SM100_MMA_F8F6F4_SSEJSH_SH_fSE_SF_NS4_17integral_constantINS4_4UMMA5MajorELSP_1EEESQ_NSN_INSO_7ScaleInELSR_0EEESS_EEEEEENS4_6LayoutISC_NS5_IJNSA_ILi0EEESW_SW_EEEEENS5_IJNS4_10UnderscoreESZ_SZ_EEEEENS4_13SM90_TMA_LOADENS4_14ComposedLayoutINS4_7SwizzleILi2ELi4ELi3EEENS4_18smem_ptr_flag_bitsILi8EEENSV_INS5_IJSE_NSA_ILi8EEEEEENS5_IJSB_SE_EEEEEEEvNS4_8identityES12_NS13_INS14_ILi3ELi4ELi3EEES17_NSV_INS5_IJSF_S18_EEENS5_IJSB_SF_EEEEEEEvS1D_EENS_8epilogue10collective18CollectiveEpilogueINS1K_23Sm100TmaWarpSpecializedILi2ELi2ELi32ELb0ELb0EEEJSG_NS5_IJNSV_ISE_SB_EES1P_EEESH_NS5_IJlSB_lEEESH_S1R_NS1K_6fusion15FusionCallbacksIS1O_NS1S_17LinearCombinationISH_fSH_fLNS_15FloatRoundStyleE2EEESG_S1Q_JEEENS4_5SM1004TMEM4LOAD26SM100_TMEM_LOAD_16dp32b32xES12_NS13_IS15_S17_NSV_INS5_IJS18_SE_EEENS5_IJSE_SB_EEEEEEENS4_39AutoVectorizingCopyWithAssumedAlignmentILi128EEENS4_14SM90_TMA_STOREES25_S27_S27_EEEvvEEEEvNT_6ParamsE:
[----:B------:R-:W1:Y:S01]  /*0000*/  LDC R1, c[0x0][0x37c] ;  /* 0x0000df00ff017b82 */ /* 0x000e620000000800 */
[----:B------:R-:W2:Y:S01]  /*0010*/  S2R R108, SR_TID.X ;  /* 0x00000000006c7919 */ /* 0x000ea20000002100 */
[----:B------:R-:W3:Y:S01]  /*0020*/  LDCU.64 UR4, c[0x0][0x890] ;  /* 0x00011200ff0477ac */ /* 0x000ee20008000a00 */
[----:B------:R-:W-:Y:S02]  /*0030*/  PRMT R95, RZ, 0x7610, R95 ;  /* 0x00007610ff5f7816 */ /* 0x000fe4000000005f */
[----:B------:R-:W-:Y:S01]  /*0040*/  ELECT P5, URZ, PT ;  /* 0x0000000000ff782f */ /* 0x000fe200038a0000 */
[----:B------:R-:W4:Y:S01]  /*0050*/  LDCU.64 UR46, c[0x0][0x358] ;  /* 0x00006b00ff2e77ac */ /* 0x000f220008000a00 */
[----:B---3--:R-:W-:-:S04]  /*0060*/  UISETP.NE.U32.AND UP0, UPT, UR4, URZ, UPT ;  /* 0x000000ff0400728c */ /* 0x008fc8000bf05070 */
[----:B------:R-:W-:Y:S01]  /*0070*/  UISETP.NE.AND.EX UP0, UPT, UR5, URZ, UPT, UP0 ;  /* 0x000000ff0500728c */ /* 0x000fe2000bf05300 */
[----:B--2---:R-:W-:-:S05]  /*0080*/  SHF.R.U32.HI R101, RZ, 0x5, R108 ;  /* 0x00000005ff657819 */ /* 0x004fca000001166c */
[----:B------:R-:W2:Y:S02]  /*0090*/  SHFL.IDX PT, R0, R101, RZ, 0x1f ;  /* 0x00001fff65007589 */ /* 0x000ea400000e0000 */
[----:B--2---:R-:W-:Y:S01]  /*00a0*/  R2UR UR8, R0 ;  /* 0x00000000000872ca */ /* 0x004fe200000e0000 */
[----:B-1--4-:R-:W-:-:S14]  /*00b0*/  BRA.U UP0, `(.L_x_0) ;  /* 0x00000001002c7547 */ /* 0x012fdc000b800000 */
[----:B------:R-:W1:Y:S02]  /*00c0*/  LDCU.64 UR6, c[0x0][0x888] ;  /* 0x00011100ff0677ac */ /* 0x000e640008000a00 */
[----:B-1----:R-:W-:-:S04]  /*00d0*/  UISETP.NE.U32.AND UP0, UPT, UR6, URZ, UPT ;  /* 0x000000ff0600728c */ /* 0x002fc8000bf05070 */
[----:B------:R-:W-:-:S09]  /*00e0*/  UISETP.NE.AND.EX UP0, UPT, UR7, URZ, UPT, UP0 ;  /* 0x000000ff0700728c */ /* 0x000fd2000bf05300 */
[----:B------:R-:W-:Y:S05]  /*00f0*/  BRA.U !UP0, `(.L_x_1) ;  /* 0x0000000108107547 */ /* 0x000fea000b800000 */
[----:B------:R-:W1:Y:S02]  /*0100*/  LDC.64 R2, c[0x0][0x888] ;  /* 0x00022200ff027b82 */ /* 0x000e640000000a00 */
[----:B-1----:R1:W5:Y:S01]  /*0110*/  LDG.E R49, desc[UR46][R2.64] ;  /* 0x0000002e02317981 */ /* 0x002362000c1e1900 */
[----:B------:R-:W-:Y:S01]  /*0120*/  HFMA2 R95, -RZ, RZ, 0, 5.9604644775390625e-08 ;  /* 0x00000001ff5f7431 */ /* 0x000fe200000001ff */
[----:B------:R-:W-:Y:S05]  /*0130*/  BRA `(.L_x_0) ;  /* 0x00000000000c7947 */ /* 0x000fea0003800000 */
.L_x_1:
[----:B------:R-:W1:Y:S01]  /*0140*/  LDCU UR6, c[0x0][0x880] ;  /* 0x00011000ff0677ac */ /* 0x000e620008000800 */
[----:B------:R-:W-:Y:S01]  /*0150*/  HFMA2 R95, -RZ, RZ, 0, 5.9604644775390625e-08 ;  /* 0x00000001ff5f7431 */ /* 0x000fe200000001ff */
[----:B-1----:R-:W-:-:S07]  /*0160*/  MOV R49, UR6 ;  /* 0x0000000600317c02 */ /* 0x002fce0008000f00 */
.L_x_0:
[----:B------:R-:W2:Y:S02]  /*0170*/  LDCU.64 UR6, c[0x0][0x8b0] ;  /* 0x00011600ff0677ac */ /* 0x000ea40008000a00 */
[----:B--2---:R-:W-:-:S04]  /*0180*/  UISETP.NE.U32.AND UP0, UPT, UR6, URZ, UPT ;  /* 0x000000ff0600728c */ /* 0x004fc8000bf05070 */
[----:B------:R-:W-:-:S09]  /*0190*/  UISETP.NE.AND.EX UP0, UPT, UR7, URZ, UPT, UP0 ;  /* 0x000000ff0700728c */ /* 0x000fd2000bf05300 */
[----:B------:R-:W-:Y:S05]  /*01a0*/  BRA.U UP0, `(.L_x_2) ;  /* 0x0000000100247547 */ /* 0x000fea000b800000 */
[----:B------:R-:W2:Y:S02]  /*01b0*/  LDCU.64 UR6, c[0x0][0x8a8] ;  /* 0x00011500ff0677ac */ /* 0x000ea40008000a00 */
[----:B--2---:R-:W-:-:S04]  /*01c0*/  UISETP.NE.U32.AND UP0, UPT, UR6, URZ, UPT ;  /* 0x000000ff0600728c */ /* 0x004fc8000bf05070 */
[----:B------:R-:W-:-:S09]  /*01d0*/  UISETP.NE.AND.EX UP0, UPT, UR7, URZ, UPT, UP0 ;  /* 0x000000ff0700728c */ /* 0x000fd2000bf05300 */
[----:B------:R-:W-:Y:S05]  /*01e0*/  BRA.U !UP0, `(.L_x_3) ;  /* 0x00000001080c7547 */ /* 0x000fea000b800000 */
[----:B-1----:R-:W1:Y:S02]  /*01f0*/  LDC.64 R2, c[0x0][0x8a8] ;  /* 0x00022a00ff027b82 */ /* 0x002e640000000a00 */
[----:B-1----:R2:W5:Y:S01]  /*0200*/  LDG.E R47, desc[UR46][R2.64] ;  /* 0x0000002e022f7981 */ /* 0x002562000c1e1900 */
[----:B------:R-:W-:Y:S05]  /*0210*/  BRA `(.L_x_2) ;  /* 0x0000000000087947 */ /* 0x000fea0003800000 */
.L_x_3:
[----:B------:R-:W2:Y:S02]  /*0220*/  LDCU UR6, c[0x0][0x8a0] ;  /* 0x00011400ff0677ac */ /* 0x000ea40008000800 */
[----:B--2---:R-:W-:Y:S02]  /*0230*/  MOV R47, UR6 ;  /* 0x00000006002f7c02 */ /* 0x004fe40008000f00 */
.L_x_2:
[----:B------:R-:W-:Y:S01]  /*0240*/  IMAD.U32 R0, RZ, RZ, UR8 ;  /* 0x00000008ff007e24 */ /* 0x000fe2000f8e00ff */
[----:B------:R-:W-:Y:S04]  /*0250*/  BSSY.RECONVERGENT B0, `(.L_x_4) ;  /* 0x000000c000007945 */ /* 0x000fe80003800200 */
[C---:B------:R-:W-:Y:S02]  /*0260*/  ISETP.NE.OR P1, PT, R0.reuse, 0x1, !P5 ;  /* 0x000000010000780c */ /* 0x040fe40006f25670 */
[----:B------:R-:W-:-:S11]  /*0270*/  ISETP.NE.OR P0, PT, R0, 0x3, !P5 ;  /* 0x000000030000780c */ /* 0x000fd60006f05670 */
[----:B------:R-:W-:Y:S05]  /*0280*/  @P1 BRA `(.L_x_5) ;  /* 0x0000000000201947 */ /* 0x000fea0003800000 */
[----:B------:R-:W3:Y:S02]  /*0290*/  LDCU.64 UR6, c[0x0][0x348] ;  /* 0x00006900ff0677ac */ /* 0x000ee40008000a00 */
[----:B---3--:R-:W-:Y:S02]  /*02a0*/  UIADD3 UR10, UP1, UPT, UR6, 0x80, URZ ;  /* 0x00000080060a7890 */ /* 0x008fe4000ff3e0ff */
[----:B------:R-:W-:Y:S02]  /*02b0*/  UIADD3 UR6, UP0, UPT, UR6, 0x180, URZ ;  /* 0x0000018006067890 */ /* 0x000fe4000ff1e0ff */
[----:B------:R-:W-:Y:S02]  /*02c0*/  UIADD3.X UR11, UPT, UPT, URZ, UR7, URZ, UP1, !UPT ;  /* 0x00000007ff0b7290 */ /* 0x000fe40008ffe4ff */
[----:B------:R-:W-:-:S07]  /*02d0*/  UIADD3.X UR7, UPT, UPT, URZ, UR7, URZ, UP0, !UPT ;  /* 0x00000007ff077290 */ /* 0x000fce00087fe4ff */
[----:B------:R3:W-:Y:S02]  /*02e0*/  UTMACCTL.PF [UR10] ;  /* 0x000000000a0079b9 */ /* 0x0007e40008040000 */
[----:B------:R3:W-:Y:S02]  /*02f0*/  UTMACCTL.PF [UR6] ;  /* 0x00000000060079b9 */ /* 0x0007e40008040000 */
[----:B---3--:R-:W-:Y:S01]  /*0300*/  NOP ;  /* 0x0000000000007918 */ /* 0x008fe20000000000 */
.L_x_5:
[----:B------:R-:W-:Y:S05]  /*0310*/  BSYNC.RECONVERGENT B0 ;  /* 0x0000000000007941 */ /* 0x000fea0003800200 */
.L_x_4:
[----:B------:R-:W-:Y:S04]  /*0320*/  BSSY.RECONVERGENT B0, `(.L_x_6) ;  /* 0x000000a000007945 */ /* 0x000fe80003800200 */
        /* <DEDUP_REMOVED lines=9> */
.L_x_7:
[----:B------:R-:W-:Y:S05]  /*03c0*/  BSYNC.RECONVERGENT B0 ;  /* 0x0000000000007941 */ /* 0x000fea0003800200 */
.L_x_6:
[----:B------:R-:W3:Y:S01]  /*03d0*/  LDCU.64 UR6, c[0x0][0x888] ;  /* 0x00011100ff0677ac */ /* 0x000ee20008000a00 */
[----:B------:R-:W-:Y:S02]  /*03e0*/  UISETP.EQ.U32.AND UP1, UPT, UR4, URZ, UPT ;  /* 0x000000ff0400728c */ /* 0x000fe4000bf22070 */
[----:B------:R-:W-:Y:S02]  /*03f0*/  UPLOP3.LUT UP2, UPT, UPT, UPT, UPT, 0x80, 0x8 ;  /* 0x000000000008789c */ /* 0x000fe40003f4f070 */
[----:B---3--:R-:W-:-:S04]  /*0400*/  UISETP.NE.U32.AND UP0, UPT, UR6, URZ, UPT ;  /* 0x000000ff0600728c */ /* 0x008fc8000bf05070 */
[----:B------:R-:W-:-:S04]  /*0410*/  UISETP.NE.AND.EX UP0, UPT, UR7, URZ, UPT, UP0 ;  /* 0x000000ff0700728c */ /* 0x000fc8000bf05300 */
[----:B------:R-:W-:-:S04]  /*0420*/  UISETP.EQ.OR.EX UP3, UPT, UR5, URZ, !UP0, UP1 ;  /* 0x000000ff0500728c */ /* 0x000fc8000c762710 */
[----:B------:R-:W-:-:S05]  /*0430*/  UP2UR UR50, UPR, URZ, 0x8 ;  /* 0x00000008ff327883 */ /* 0x000fca0008000000 */
[----:B------:R-:W-:Y:S07]  /*0440*/  BRA.U !UP3, `(.L_x_8) ;  /* 0x000000010b207547 */ /* 0x000fee000b800000 */
[----:B------:R-:W-:Y:S01]  /*0450*/  UISETP.NE.U32.AND UP2, UPT, UR4, URZ, UPT ;  /* 0x000000ff0400728c */ /* 0x000fe2000bf45070 */
[----:B-----5:R-:W-:Y:S01]  /*0460*/  FSETP.NEU.AND P0, PT, R49, RZ, PT ;  /* 0x000000ff3100720b */ /* 0x020fe20003f0d000 */
[----:B------:R-:W-:Y:S02]  /*0470*/  USEL UR4, URZ, 0xffffffff, UP0 ;  /* 0xffffffffff047887 */ /* 0x000fe40008000000 */
[----:B------:R-:W-:-:S10]  /*0480*/  UISETP.NE.AND.EX UP2, UPT, UR5, URZ, UPT, UP2 ;  /* 0x000000ff0500728c */ /* 0x000fd4000bf45320 */
[----:B------:R-:W-:Y:S01]  /*0490*/  VOTEU.ANY UP1, P0 ;  /* 0x0000000000ff7886 */ /* 0x000fe20000020100 */
[----:B------:R-:W-:-:S04]  /*04a0*/  @!UP2 USEL UR4, URZ, 0xffffffff, UP1 ;  /* 0xffffffffff04a887 */ /* 0x000fc80008800000 */
[----:B------:R-:W-:-:S04]  /*04b0*/  ULOP3.LUT UR4, UR4, 0x1, URZ, 0xc0, !UPT ;  /* 0x0000000104047892 */ /* 0x000fc8000f8ec0ff */
[----:B------:R-:W-:-:S11]  /*04c0*/  UISETP.NE.U32.AND UP2, UPT, UR4, 0x1, UPT ;  /* 0x000000010400788c */ /* 0x000fd6000bf45070 */
.L_x_8:
[----:B-12---:R-:W1:Y:S01]  /*04d0*/  SHFL.IDX PT, R2, R101, RZ, 0x1f ;  /* 0x00001fff65027589 */ /* 0x006e6200000e0000 */
[----:B------:R-:W-:-:S04]  /*04e0*/  UISETP.NE.AND UP1, UPT, UR8, 0x2, UPT ;  /* 0x000000020800788c */ /* 0x000fc8000bf25270 */
[----:B------:R-:W-:Y:S01]  /*04f0*/  USEL UR6, URZ, 0x1, UP1 ;  /* 0x00000001ff067887 */ /* 0x000fe20008800000 */
[----:B-1----:R-:W-:-:S13]  /*0500*/  ISETP.NE.AND P0, PT, R2, RZ, PT ;  /* 0x000000ff0200720c */ /* 0x002fda0003f05270 */
[----:B------:R-:W-:Y:S05]  /*0510*/  @P0 BRA `(.L_x_9) ;  /* 0x0000000000bc0947 */ /* 0x000fea0003800000 */
[----:B------:R-:W-:Y:S01]  /*0520*/  ELECT P0, URZ, PT ;  /* 0x0000000000ff782f */ /* 0x000fe20003800000 */
[----:B------:R-:W-:-:S12]  /*0530*/  BSSY.RECONVERGENT B0, `(.L_x_9) ;  /* 0x000002d000007945 */ /* 0x000fd80003800200 */
[----:B------:R-:W-:Y:S05]  /*0540*/  @!P0 BRA `(.L_x_10) ;  /* 0x0000000000ac8947 */ /* 0x000fea0003800000 */
[----:B------:R-:W1:Y:S01]  /*0550*/  S2UR UR5, SR_CgaCtaId ;  /* 0x00000000000579c3 */ /* 0x000e620000008800 */
[----:B------:R-:W-:Y:S01]  /*0560*/  UMOV UR7, 0x400 ;  /* 0x0000040000077882 */ /* 0x000fe20000000000 */
[----:B------:R-:W-:Y:S02]  /*0570*/  UMOV UR4, 0x1 ;  /* 0x0000000100047882 */ /* 0x000fe40000000000 */
[----:B------:R-:W-:-:S04]  /*0580*/  UIADD3 UR10, UPT, UPT, -UR4, 0x100000, URZ ;  /* 0x00100000040a7890 */ /* 0x000fc8000fffe1ff */
[----:B------:R-:W-:Y:S02]  /*0590*/  USHF.L.U32 UR11, UR10, 0xb, URZ ;  /* 0x0000000b0a0b7899 */ /* 0x000fe400080006ff */
[----:B------:R-:W-:Y:S02]  /*05a0*/  USHF.L.U32 UR10, UR10, 0x1, URZ ;  /* 0x000000010a0a7899 */ /* 0x000fe400080006ff */
[----:B-1----:R-:W-:Y:S01]  /*05b0*/  ULEA UR5, UR5, UR7, 0x18 ;  /* 0x0000000705057291 */ /* 0x002fe2000f8ec0ff */
[----:B------:R-:W1:Y:S11]  /*05c0*/  FENCE.VIEW.ASYNC.S ;  /* 0x00000000000073c6 */ /* 0x000e760000000000 */
[----:B-1----:R1:W2:Y:S01]  /*05d0*/  SYNCS.EXCH.64 URZ, [UR5], UR10 ;  /* 0x0000000a05ff75b2 */ /* 0x0022a20008000100 */
[----:B------:R1:W3:Y:S01]  /*05e0*/  SYNCS.EXCH.64 URZ, [UR5+0x88], UR10 ;  /* 0x0000880a05ff75b2 */ /* 0x0002e20008000100 */
[----:B------:R1:W4:Y:S01]  /*05f0*/  SYNCS.EXCH.64 URZ, [UR5+0x8], UR10 ;  /* 0x0000080a05ff75b2 */ /* 0x0003220008000100 */
[----:B------:R1:W1:Y:S01]  /*0600*/  SYNCS.EXCH.64 URZ, [UR5+0x90], UR10 ;  /* 0x0000900a05ff75b2 */ /* 0x0002620008000100 */
        /* <DEDUP_REMOVED lines=30> */
[----:B--234-:R-:W-:Y:S01]  /*07f0*/  NOP ;  /* 0x0000000000007918 */ /* 0x01cfe20000000000 */
.L_x_10:
[----:B-1----:R-:W-:Y:S05]  /*0800*/  BSYNC.RECONVERGENT B0 ;  /* 0x0000000000007941 */ /* 0x002fea0003800200 */
.L_x_9:
[----:B------:R-:W1:Y:S01]  /*0810*/  SHFL.IDX PT, R2, R101, RZ, 0x1f ;  /* 0x00001fff65027589 */ /* 0x000e6200000e0000 */
[----:B------:R-:W-:Y:S01]  /*0820*/  NOP ;  /* 0x0000000000007918 */ /* 0x000fe20000000000 */
[----:B-1----:R-:W-:-:S13]  /*0830*/  ISETP.NE.AND P0, PT, R2, 0x1, PT ;  /* 0x000000010200780c */ /* 0x002fda0003f05270 */
[----:B------:R-:W-:Y:S05]  /*0840*/  @P0 BRA `(.L_x_11) ;  /* 0x0000000000480947 */ /* 0x000fea0003800000 */
[----:B------:R-:W1:Y:S01]  /*0850*/  S2UR UR7, SR_CgaCtaId ;  /* 0x00000000000779c3 */ /* 0x000e620000008800 */
[----:B------:R-:W-:Y:S01]  /*0860*/  UMOV UR9, 0x400 ;  /* 0x0000040000097882 */ /* 0x000fe20000000000 */
[----:B------:R-:W-:Y:S01]  /*0870*/  UMOV UR5, 0x20 ;  /* 0x0000002000057882 */ /* 0x000fe20000000000 */
[----:B------:R-:W-:Y:S01]  /*0880*/  UMOV UR4, 0x80 ;  /* 0x0000008000047882 */ /* 0x000fe20000000000 */
[----:B------:R-:W-:-:S04]  /*0890*/  UIADD3 UR10, UPT, UPT, -UR5, 0x100000, URZ ;  /* 0x00100000050a7890 */ /* 0x000fc8000fffe1ff */
[----:B------:R-:W-:Y:S02]  /*08a0*/  USHF.L.U32 UR11, UR10, 0xb, URZ ;  /* 0x0000000b0a0b7899 */ /* 0x000fe400080006ff */
[----:B------:R-:W-:Y:S02]  /*08b0*/  USHF.L.U32 UR10, UR10, 0x1, URZ ;  /* 0x000000010a0a7899 */ /* 0x000fe400080006ff */
[----:B------:R-:W-:-:S04]  /*08c0*/  UIADD3 UR4, UPT, UPT, -UR4, 0x100000, URZ ;  /* 0x0010000004047890 */ /* 0x000fc8000fffe1ff */
[----:B------:R-:W-:Y:S02]  /*08d0*/  USHF.L.U32 UR5, UR4, 0xb, URZ ;  /* 0x0000000b04057899 */ /* 0x000fe400080006ff */
[----:B------:R-:W-:Y:S01]  /*08e0*/  USHF.L.U32 UR4, UR4, 0x1, URZ ;  /* 0x0000000104047899 */ /* 0x000fe200080006ff */
[----:B------:R-:W-:Y:S01]  /*08f0*/  ELECT P0, URZ, PT ;  /* 0x0000000000ff782f */ /* 0x000fe20003800000 */
[----:B-1----:R-:W-:Y:S01]  /*0900*/  ULEA UR7, UR7, UR9, 0x18 ;  /* 0x0000000907077291 */ /* 0x002fe2000f8ec0ff */
[----:B------:R-:W1:Y:S11]  /*0910*/  FENCE.VIEW.ASYNC.S ;  /* 0x00000000000073c6 */ /* 0x000e760000000000 */
[----:B-1----:R1:W2:Y:S01]  /*0920*/  SYNCS.EXCH.64 URZ, [UR7+0x110], UR10 ;  /* 0x0001100a07ff75b2 */ /* 0x0022a20008000100 */
[----:B------:R1:W3:Y:S01]  /*0930*/  SYNCS.EXCH.64 URZ, [UR7+0x120], UR4 ;  /* 0x0001200407ff75b2 */ /* 0x0002e20008000100 */
[----:B------:R1:W4:Y:S01]  /*0940*/  SYNCS.EXCH.64 URZ, [UR7+0x118], UR10 ;  /* 0x0001180a07ff75b2 */ /* 0x0003220008000100 */
[----:B------:R1:W1:Y:S01]  /*0950*/  SYNCS.EXCH.64 URZ, [UR7+0x128], UR4 ;  /* 0x0001280407ff75b2 */ /* 0x0002620008000100 */
[----:B------:R-:W-:Y:S01]  /*0960*/  NOP ;  /* 0x0000000000007918 */ /* 0x000fe20000000000 */
.L_x_11:
[----:B------:R-:W2:Y:S01]  /*0970*/  SHFL.IDX PT, R2, R101, RZ, 0x1f ;  /* 0x00001fff65027589 */ /* 0x000ea200000e0000 */
[----:B------:R-:W-:Y:S01]  /*0980*/  NOP ;  /* 0x0000000000007918 */ /* 0x000fe20000000000 */
[----:B--2---:R-:W-:-:S13]  /*0990*/  ISETP.NE.AND P0, PT, R2, 0x3, PT ;  /* 0x000000030200780c */ /* 0x004fda0003f05270 */
[----:B------:R-:W-:Y:S05]  /*09a0*/  @P0 BRA `(.L_x_12) ;  /* 0x0000000000300947 */ /* 0x000fea0003800000 */
[----:B-1----:R-:W1:Y:S01]  /*09b0*/  S2UR UR5, SR_CgaCtaId ;  /* 0x00000000000579c3 */ /* 0x002e620000008800 */
[----:B------:R-:W-:Y:S01]  /*09c0*/  UMOV UR7, 0x400 ;  /* 0x0000040000077882 */ /* 0x000fe20000000000 */
[----:B------:R-:W-:Y:S01]  /*09d0*/  UMOV UR4, 0x20 ;  /* 0x0000002000047882 */ /* 0x000fe20000000000 */
[----:B------:R-:W-:Y:S01]  /*09e0*/  ELECT P0, URZ, PT ;  /* 0x0000000000ff782f */ /* 0x000fe20003800000 */
[----:B------:R-:W-:-:S04]  /*09f0*/  UIADD3 UR10, UPT, UPT, -UR4, 0x100000, URZ ;  /* 0x00100000040a7890 */ /* 0x000fc8000fffe1ff */
[----:B------:R-:W-:Y:S02]  /*0a00*/  USHF.L.U32 UR11, UR10, 0xb, URZ ;  /* 0x0000000b0a0b7899 */ /* 0x000fe400080006ff */
[----:B------:R-:W-:Y:S02]  /*0a10*/  USHF.L.U32 UR10, UR10, 0x1, URZ ;  /* 0x000000010a0a7899 */ /* 0x000fe400080006ff */
[----:B-1----:R-:W-:Y:S01]  /*0a20*/  ULEA UR5, UR5, UR7, 0x18 ;  /* 0x0000000705057291 */ /* 0x002fe2000f8ec0ff */
[----:B------:R-:W1:Y:S11]  /*0a30*/  FENCE.VIEW.ASYNC.S ;  /* 0x00000000000073c6 */ /* 0x000e760000000000 */
[----:B-1----:R2:W1:Y:S01]  /*0a40*/  SYNCS.EXCH.64 URZ, [UR5+0x130], UR10 ;  /* 0x0001300a05ff75b2 */ /* 0x0024620008000100 */
[----:B------:R2:W1:Y:S02]  /*0a50*/  SYNCS.EXCH.64 URZ, [UR5+0x138], UR10 ;  /* 0x0001380a05ff75b2 */ /* 0x0004640008000100 */
[----:B--2---:R-:W-:Y:S01]  /*0a60*/  NOP ;  /* 0x0000000000007918 */ /* 0x004fe20000000000 */
.L_x_12:
[----:B------:R-:W2:Y:S01]  /*0a70*/  SHFL.IDX PT, R2, R101, RZ, 0x1f ;  /* 0x00001fff65027589 */ /* 0x000ea200000e0000 */
[----:B------:R-:W-:Y:S01]  /*0a80*/  NOP ;  /* 0x0000000000007918 */ /* 0x000fe20000000000 */
[----:B--2---:R-:W-:-:S13]  /*0a90*/  ISETP.NE.AND P0, PT, R2, 0x4, PT ;  /* 0x000000040200780c */ /* 0x004fda0003f05270 */
[----:B------:R-:W-:Y:S05]  /*0aa0*/  @P0 BRA `(.L_x_13) ;  /* 0x00000000004c0947 */ /* 0x000fea0003800000 */
[----:B-1----:R-:W1:Y:S01]  /*0ab0*/  S2UR UR5, SR_CgaCtaId ;  /* 0x00000000000579c3 */ /* 0x002e620000008800 */
[----:B------:R-:W-:Y:S01]  /*0ac0*/  UMOV UR9, 0x100 ;  /* 0x0000010000097882 */ /* 0x000fe20000000000 */
[----:B------:R-:W-:Y:S01]  /*0ad0*/  UMOV UR7, 0x400 ;  /* 0x0000040000077882 */ /* 0x000fe20000000000 */
[----:B------:R-:W-:Y:S01]  /*0ae0*/  USEL UR9, UR9, 0xe0, UP2 ;  /* 0x000000e009097887 */ /* 0x000fe20009000000 */
[----:B------:R-:W-:Y:S01]  /*0af0*/  UMOV UR4, 0x1 ;  /* 0x0000000100047882 */ /* 0x000fe20000000000 */
[----:B------:R-:W-:Y:S01]  /*0b00*/  ELECT P0, URZ, PT ;  /* 0x0000000000ff782f */ /* 0x000fe20003800000 */
[----:B------:R-:W-:-:S04]  /*0b10*/  UIADD3 UR10, UPT, UPT, -UR4, 0x100000, URZ ;  /* 0x00100000040a7890 */ /* 0x000fc8000fffe1ff */
[----:B------:R-:W-:Y:S02]  /*0b20*/  USHF.L.U32 UR11, UR10, 0xb, URZ ;  /* 0x0000000b0a0b7899 */ /* 0x000fe400080006ff */
[----:B------:R-:W-:Y:S02]  /*0b30*/  USHF.L.U32 UR10, UR10, 0x1, URZ ;  /* 0x000000010a0a7899 */ /* 0x000fe400080006ff */
[----:B------:R-:W-:-:S04]  /*0b40*/  UIADD3 UR12, UPT, UPT, -UR9, 0x100000, URZ ;  /* 0x00100000090c7890 */ /* 0x000fc8000fffe1ff */
[----:B------:R-:W-:Y:S02]  /*0b50*/  USHF.L.U32 UR13, UR12, 0xb, URZ ;  /* 0x0000000b0c0d7899 */ /* 0x000fe400080006ff */
[----:B------:R-:W-:Y:S02]  /*0b60*/  USHF.L.U32 UR12, UR12, 0x1, URZ ;  /* 0x000000010c0c7899 */ /* 0x000fe400080006ff */
[----:B-1----:R-:W-:Y:S01]  /*0b70*/  ULEA UR5, UR5, UR7, 0x18 ;  /* 0x0000000705057291 */ /* 0x002fe2000f8ec0ff */
[----:B------:R-:W1:Y:S11]  /*0b80*/  FENCE.VIEW.ASYNC.S ;  /* 0x00000000000073c6 */ /* 0x000e760000000000 */
[----:B-1----:R2:W1:Y:S01]  /*0b90*/  SYNCS.EXCH.64 URZ, [UR5+0x140], UR10 ;  /* 0x0001400a05ff75b2 */ /* 0x0024620008000100 */
[----:B------:R2:W1:Y:S01]  /*0ba0*/  SYNCS.EXCH.64 URZ, [UR5+0x150], UR12 ;  /* 0x0001500c05ff75b2 */ /* 0x0004620008000100 */
[----:B------:R2:W1:Y:S01]  /*0bb0*/  SYNCS.EXCH.64 URZ, [UR5+0x148], UR10 ;  /* 0x0001480a05ff75b2 */ /* 0x0004620008000100 */
[----:B------:R2:W1:Y:S02]  /*0bc0*/  SYNCS.EXCH.64 URZ, [UR5+0x158], UR12 ;  /* 0x0001580c05ff75b2 */ /* 0x0004640008000100 */
[----:B--2---:R-:W-:Y:S01]  /*0bd0*/  NOP ;  /* 0x0000000000007918 */ /* 0x004fe20000000000 */
.L_x_13:
[----:B------:R-:W2:Y:S01]  /*0be0*/  SHFL.IDX PT, R2, R101, RZ, 0x1f ;  /* 0x00001fff65027589 */ /* 0x000ea200000e0000 */
[----:B------:R-:W-:Y:S01]  /*0bf0*/  NOP ;  /* 0x0000000000007918 */ /* 0x000fe20000000000 */
[----:B--2---:R-:W-:-:S13]  /*0c00*/  ISETP.NE.AND P0, PT, R2, 0x5, PT ;  /* 0x000000050200780c */ /* 0x004fda0003f05270 */
[----:B------:R-:W-:Y:S05]  /*0c10*/  @P0 BRA `(.L_x_14) ;  /* 0x0000000000580947 */ /* 0x000fea0003800000 */
[----:B-1----:R-:W1:Y:S01]  /*0c20*/  S2UR UR7, SR_CgaCtaId ;  /* 0x00000000000779c3 */ /* 0x002e620000008800 */
        /* <DEDUP_REMOVED lines=12> */
[----:B-1----:R2:W1:Y:S01]  /*0cf0*/  SYNCS.EXCH.64 URZ, [UR7+0x160], UR10 ;  /* 0x0001600a07ff75b2 */ /* 0x0024620008000100 */
[----:B------:R2:W1:Y:S01]  /*0d00*/  SYNCS.EXCH.64 URZ, [UR7+0x180], UR4 ;  /* 0x0001800407ff75b2 */ /* 0x0004620008000100 */
[----:B------:R2:W1:Y:S01]  /*0d10*/  SYNCS.EXCH.64 URZ, [UR7+0x168], UR10 ;  /* 0x0001680a07ff75b2 */ /* 0x0004620008000100 */
[----:B------:R2:W1:Y:S01]  /*0d20*/  SYNCS.EXCH.64 URZ, [UR7+0x188], UR4 ;  /* 0x0001880407ff75b2 */ /* 0x0004620008000100 */
[----:B------:R2:W1:Y:S01]  /*0d30*/  SYNCS.EXCH.64 URZ, [UR7+0x170], UR10 ;  /* 0x0001700a07ff75b2 */ /* 0x0004620008000100 */
[----:B------:R2:W1:Y:S01]  /*0d40*/  SYNCS.EXCH.64 URZ, [UR7+0x190], UR4 ;  /* 0x0001900407ff75b2 */ /* 0x0004620008000100 */
[----:B------:R2:W1:Y:S01]  /*0d50*/  SYNCS.EXCH.64 URZ, [UR7+0x178], UR10 ;  /* 0x0001780a07ff75b2 */ /* 0x0004620008000100 */
[----:B------:R2:W1:Y:S02]  /*0d60*/  SYNCS.EXCH.64 URZ, [UR7+0x198], UR4 ;  /* 0x0001980407ff75b2 */ /* 0x0004640008000100 */
[----:B--2---:R-:W-:Y:S01]  /*0d70*/  NOP ;  /* 0x0000000000007918 */ /* 0x004fe20000000000 */
.L_x_14:
        /* <DEDUP_REMOVED lines=18> */
.L_x_15:
[----:B-1----:R-:W1:Y:S01]  /*0ea0*/  S2UR UR5, SR_CTAID.X ;  /* 0x00000000000579c3 */ /* 0x002e620000002500 */
[----:B------:R-:W-:-:S05]  /*0eb0*/  CS2R.32 R96, SR_CgaSize ;  /* 0x0000000000607805 */ /* 0x000fca0000008a00 */
[----:B------:R-:W-:-:S05]  /*0ec0*/  IMAD R96, R96, -0xa0, RZ ;  /* 0xffffff6060607824 */ /* 0x000fca00078e02ff */
[----:B------:R-:W-:-:S14]  /*0ed0*/  R2UR UR9, R96 ;  /* 0x00000000600972ca */ /* 0x000fdc00000e0000 */
[----:B------:R-:W2:Y:S01]  /*0ee0*/  LDCU UR9, c[0x0][UR9+0x2b0] ;  /* 0x00005600090977ac */ /* 0x000ea20008000800 */
[----:B------:R-:W-:Y:S01]  /*0ef0*/  NOP ;  /* 0x0000000000007918 */ /* 0x000fe20000000000 */
[----:B------:R-:W-:-:S05]  /*0f00*/  CS2R.32 R96, SR_CgaSize ;  /* 0x0000000000607805 */ /* 0x000fca0000008a00 */
[----:B------:R-:W-:-:S05]  /*0f10*/  IMAD R96, R96, -0xa0, RZ ;  /* 0xffffff6060607824 */ /* 0x000fca00078e02ff */
[----:B------:R-:W-:-:S14]  /*0f20*/  R2UR UR7, R96 ;  /* 0x00000000600772ca */ /* 0x000fdc00000e0000 */
[----:B------:R-:W3:Y:S01]  /*0f30*/  LDCU UR7, c[0x0][UR7+0x2b4] ;  /* 0x00005680070777ac */ /* 0x000ee20008000800 */
[----:B------:R-:W4:Y:S08]  /*0f40*/  S2UR UR4, SR_CTAID.Y ;  /* 0x00000000000479c3 */ /* 0x000f300000002600 */
[----:B------:R-:W3:Y:S01]  /*0f50*/  LDC R9, c[0x0][0xb24] ;  /* 0x0002c900ff097b82 */ /* 0x000ee20000000800 */
[----:B-1----:R-:W-:-:S02]  /*0f60*/  I2FP.F32.U32 R4, UR5 ;  /* 0x0000000500047c45 */ /* 0x002fc40008201000 */
[----:B------:R-:W-:-:S05]  /*0f70*/  CS2R.32 R5, SR_CgaSize ;  /* 0x0000000000057805 */ /* 0x000fca0000008a00 */
[----:B------:R-:W-:-:S06]  /*0f80*/  IMAD R5, R5, -0xa0, RZ ;  /* 0xffffff6005057824 */ /* 0x000fcc00078e02ff */
[----:B------:R-:W1:Y:S01]  /*0f90*/  LDC R5, c[0x0][R5+0x2a0] ;  /* 0x0000a80005057b82 */ /* 0x000e620000000800 */
[----:B------:R-:W-:Y:S01]  /*0fa0*/  MOV R21, UR5 ;  /* 0x0000000500157c02 */ /* 0x000fe20008000f00 */
[----:B--2---:R-:W-:Y:S01]  /*0fb0*/  FMUL R4, R4, UR9 ;  /* 0x0000000904047c20 */ /* 0x004fe20008400000 */
[----:B----4-:R-:W-:Y:S02]  /*0fc0*/  I2FP.F32.U32 R2, UR4 ;  /* 0x0000000400027c45 */ /* 0x010fe40008201000 */
[----:B------:R-:W-:-:S05]  /*0fd0*/  CS2R.32 R3, SR_CgaSize ;  /* 0x0000000000037805 */ /* 0x000fca0000008a00 */
[----:B------:R-:W-:-:S06]  /*0fe0*/  IMAD R3, R3, -0xa0, RZ ;  /* 0xffffff6003037824 */ /* 0x000fcc00078e02ff */
[----:B------:R-:W2:Y:S01]  /*0ff0*/  LDC R3, c[0x0][R3+0x2a4] ;  /* 0x0000a90003037b82 */ /* 0x000ea20000000800 */
[----:B------:R-:W4:Y:S01]  /*1000*/  F2I.U32.TRUNC.NTZ R96, R4 ;  /* 0x0000000400607305 */ /* 0x000f22000020f000 */
[----:B------:R-:W-:Y:S01]  /*1010*/  MOV R20, UR4 ;  /* 0x0000000400147c02 */ /* 0x000fe20008000f00 */
[----:B---3--:R-:W-:-:S05]  /*1020*/  FMUL R2, R2, UR7 ;  /* 0x0000000702027c20 */ /* 0x008fca0008400000 */
[----:B------:R-:W-:Y:S01]  /*1030*/  BAR.SYNC.DEFER_BLOCKING 0x0 ;  /* 0x0000000000007b1d */ /* 0x000fe20000010000 */
[----:B------:R-:W-:-:S05]  /*1040*/  ISETP.GE.AND P0, PT, R9, 0x1, PT ;  /* 0x000000010900780c */ /* 0x000fca0003f06270 */
[----:B------:R-:W3:Y:S02]  /*1050*/  F2I.U32.TRUNC.NTZ R94, R2 ;  /* 0x00000002005e7305 */ /* 0x000ee4000020f000 */
[----:B------:R-:W2:Y:S01]  /*1060*/  S2UR UR36, SR_CTAID.Z ;  /* 0x00000000002479c3 */ /* 0x000ea20000002700 */
[----:B----4-:R-:W-:-:S05]  /*1070*/  IADD3 R96, PT, PT, -R96, RZ, RZ ;  /* 0x000000ff60607210 */ /* 0x010fca0007ffe1ff */
[----:B-1----:R-:W-:Y:S01]  /*1080*/  IMAD R96, R5, R96, UR5 ;  /* 0x0000000505607e24 */ /* 0x002fe2000f8e0260 */
[----:B---3--:R-:W-:-:S05]  /*1090*/  IADD3 R94, PT, PT, -R94, RZ, RZ ;  /* 0x000000ff5e5e7210 */ /* 0x008fca0007ffe1ff */
[----:B--2---:R-:W-:Y:S01]  /*10a0*/  IMAD R94, R3, R94, UR4 ;  /* 0x00000004035e7e24 */ /* 0x004fe2000f8e025e */
[----:B------:R-:W-:Y:S06]  /*10b0*/  @!P0 BRA `(.L_x_16) ;  /* 0x0000000000b88947 */ /* 0x000fec0003800000 */
[----:B------:R-:W1:Y:S01]  /*10c0*/  LDC.64 R4, c[0x0][0xb18] ;  /* 0x0002c600ff047b82 */ /* 0x000e620000000a00 */
[----:B------:R-:W-:-:S07]  /*10d0*/  ISETP.NE.AND P0, PT, R9, 0x1, PT ;  /* 0x000000010900780c */ /* 0x000fce0003f05270 */
[----:B------:R-:W2:Y:S08]  /*10e0*/  LDC R10, c[0x0][0xb0c] ;  /* 0x0002c300ff0a7b82 */ /* 0x000eb00000000800 */
[----:B------:R-:W3:Y:S08]  /*10f0*/  LDC R11, c[0x0][0x370] ;  /* 0x0000dc00ff0b7b82 */ /* 0x000ef00000000800 */
[----:B------:R-:W4:Y:S01]  /*1100*/  LDC R12, c[0x0][0x374] ;  /* 0x0000dd00ff0c7b82 */ /* 0x000f220000000800 */
[----:B-1----:R-:W-:-:S07]  /*1110*/  ISETP.NE.AND P1, PT, R4, 0x1, PT ;  /* 0x000000010400780c */ /* 0x002fce0003f25270 */
[----:B------:R-:W3:Y:S01]  /*1120*/  LDC.64 R6, c[0x0][0xb10] ;  /* 0x0002c400ff067b82 */ /* 0x000ee20000000a00 */
[----:B--2---:R-:W-:-:S07]  /*1130*/  ISETP.NE.AND P2, PT, R10, 0x1, PT ;  /* 0x000000010a00780c */ /* 0x004fce0003f45270 */
[----:B------:R-:W1:Y:S08]  /*1140*/  LDC R8, c[0x0][0xb20] ;  /* 0x0002c800ff087b82 */ /* 0x000e700000000800 */
[----:B------:R-:W2:Y:S01]  /*1150*/  LDC.64 R2, c[0x0][0xb28] ;  /* 0x0002ca00ff027b82 */ /* 0x000ea20000000a00 */
[----:B----4-:R-:W-:-:S04]  /*1160*/  IMAD.HI.U32 R13, R12, R5, RZ ;  /* 0x000000050c0d7227 */ /* 0x010fc800078e00ff */
[----:B------:R-:W-:-:S04]  /*1170*/  IMAD.HI.U32 R5, R20, R5, RZ ;  /* 0x0000000514057227 */ /* 0x000fc800078e00ff */
[----:B---3--:R-:W-:-:S04]  /*1180*/  IMAD.HI.U32 R14, R11, R6, RZ ;  /* 0x000000060b0e7227 */ /* 0x008fc800078e00ff */
[C---:B------:R-:W-:Y:S01]  /*1190*/  IMAD.HI.U32 R16, R21.reuse, R6, RZ ;  /* 0x0000000615107227 */ /* 0x040fe200078e00ff */
[-C--:B------:R-:W-:Y:S02]  /*11a0*/  @P2 SHF.R.U32.HI R11, RZ, R7.reuse, R14 ;  /* 0x00000007ff0b2219 */ /* 0x080fe4000001160e */
[-C--:B-1----:R-:W-:Y:S02]  /*11b0*/  @P1 SHF.R.U32.HI R12, RZ, R8.reuse, R13 ;  /* 0x00000008ff0c1219 */ /* 0x082fe4000001160d */
[----:B------:R-:W-:Y:S02]  /*11c0*/  SHF.R.U32.HI R5, RZ, R8, R5 ;  /* 0x00000008ff057219 */ /* 0x000fe40000011605 */
[----:B------:R-:W-:Y:S02]  /*11d0*/  SHF.R.U32.HI R16, RZ, R7, R16 ;  /* 0x00000007ff107219 */ /* 0x000fe40000011610 */
[----:B------:R-:W-:Y:S01]  /*11e0*/  SEL R5, R20, R5, !P1 ;  /* 0x0000000514057207 */ /* 0x000fe20004800000 */
[----:B--2---:R-:W-:Y:S01]  /*11f0*/  IMAD.HI.U32 R14, R12, R2, RZ ;  /* 0x000000020c0e7227 */ /* 0x004fe200078e00ff */
[----:B------:R-:W-:-:S02]  /*1200*/  SEL R7, R21, R16, !P2 ;  /* 0x0000001015077207 */ /* 0x000fc40005000000 */
[----:B------:R-:W-:Y:S01]  /*1210*/  IADD3 R13, PT, PT, -R5, RZ, RZ ;  /* 0x000000ff050d7210 */ /* 0x000fe20007ffe1ff */
[----:B------:R-:W-:Y:S01]  /*1220*/  IMAD.HI.U32 R6, R11, R2, RZ ;  /* 0x000000020b067227 */ /* 0x000fe200078e00ff */
[----:B------:R-:W-:-:S03]  /*1230*/  @P0 SHF.R.U32.HI R12, RZ, R3, R14 ;  /* 0x00000003ff0c0219 */ /* 0x000fc6000001160e */
[----:B------:R-:W-:Y:S01]  /*1240*/  IMAD R13, R4, R13, R20 ;  /* 0x0000000d040d7224 */ /* 0x000fe200078e0214 */
[----:B------:R-:W-:Y:S01]  /*1250*/  @P0 SHF.R.U32.HI R11, RZ, R3, R6 ;  /* 0x00000003ff0b0219 */ /* 0x000fe20000011606 */
[----:B------:R-:W-:-:S04]  /*1260*/  IMAD R12, R12, R9, RZ ;  /* 0x000000090c0c7224 */ /* 0x000fc800078e02ff */
[----:B------:R-:W-:Y:S01]  /*1270*/  IMAD R6, R11, R9, RZ ;  /* 0x000000090b067224 */ /* 0x000fe200078e02ff */
[----:B------:R-:W-:-:S04]  /*1280*/  ISETP.GE.AND P1, PT, R5, R12, PT ;  /* 0x0000000c0500720c */ /* 0x000fc80003f26270 */
[----:B------:R-:W-:Y:S01]  /*1290*/  ISETP.GE.OR P1, PT, R7, R6, P1 ;  /* 0x000000060700720c */ /* 0x000fe20000f26670 */
[----:B------:R-:W-:-:S05]  /*12a0*/  IMAD.HI.U32 R6, R5, R2, RZ ;  /* 0x0000000205067227 */ /* 0x000fca00078e00ff */
[----:B------:R-:W-:-:S04]  /*12b0*/  SHF.R.U32.HI R6, RZ, R3, R6 ;  /* 0x00000003ff067219 */ /* 0x000fc80000011606 */
[----:B------:R-:W-:-:S03]  /*12c0*/  SEL R6, R5, R6, !P0 ;  /* 0x0000000605067207 */ /* 0x000fc60004000000 */
[----:B------:R-:W-:Y:S01]  /*12d0*/  @!P1 IMAD.HI.U32 R8, R7, R2, RZ ;  /* 0x0000000207089227 */ /* 0x000fe200078e00ff */
[----:B------:R-:W-:-:S04]  /*12e0*/  IADD3 R2, PT, PT, -R6, RZ, RZ ;  /* 0x000000ff06027210 */ /* 0x000fc80007ffe1ff */
[----:B------:R-:W-:Y:S01]  /*12f0*/  @!P1 SHF.R.U32.HI R8, RZ, R3, R8 ;  /* 0x00000003ff089219 */ /* 0x000fe20000011608 */
[----:B------:R-:W-:-:S03]  /*1300*/  IMAD R2, R9, R2, R5 ;  /* 0x0000000209027224 */ /* 0x000fc600078e0205 */
[----:B------:R-:W-:-:S05]  /*1310*/  @!P1 SEL R3, R7, R8, !P0 ;  /* 0x0000000807039207 */ /* 0x000fca0004000000 */
[--C-:B------:R-:W-:Y:S02]  /*1320*/  @!P1 IMAD.IADD R6, R6, 0x1, -R3.reuse ;  /* 0x0000000106069824 */ /* 0x100fe400078e0a03 */
[----:B------:R-:W-:Y:S01]  /*1330*/  @!P1 IMAD R3, R2, R11, R3 ;  /* 0x0000000b02039224 */ /* 0x000fe200078e0203 */
[----:B------:R-:W-:Y:S01]  /*1340*/  IADD3 R2, PT, PT, -R7, RZ, RZ ;  /* 0x000000ff07027210 */ /* 0x000fe20007ffe1ff */
[----:B------:R-:W-:Y:S02]  /*1350*/  @!P1 IMAD R5, R6, R9, R7 ;  /* 0x0000000906059224 */ /* 0x000fe400078e0207 */
[----:B------:R-:W-:Y:S02]  /*1360*/  @!P1 IMAD.MOV.U32 R7, RZ, RZ, R3 ;  /* 0x000000ffff079224 */ /* 0x000fe400078e0003 */
[----:B------:R-:W-:Y:S02]  /*1370*/  IMAD R2, R10, R2, R21 ;  /* 0x000000020a027224 */ /* 0x000fe400078e0215 */
[----:B------:R-:W-:-:S02]  /*1380*/  IMAD R20, R5, R4, R13 ;  /* 0x0000000405147224 */ /* 0x000fc400078e020d */
[----:B------:R-:W-:Y:S02]  /*1390*/  IMAD R21, R7, R10, R2 ;  /* 0x0000000a07157224 */ /* 0x000fe400078e0202 */
.L_x_16:
[----:B------:R-:W1:Y:S01]  /*13a0*/  LDCU UR4, c[0x0][0xb30] ;  /* 0x00016600ff0477ac */ /* 0x000e620008000800 */
[----:B------:R-:W2:Y:S08]  /*13b0*/  S2UR UR37, SR_CgaCtaId ;  /* 0x00000000002579c3 */ /* 0x000eb00000008800 */
[----:B------:R-:W3:Y:S01]  /*13c0*/  LDC R40, c[0x0][0xb24] ;  /* 0x0002c900ff287b82 */ /* 0x000ee20000000800 */
[----:B-1----:R-:W-:-:S09]  /*13d0*/  UISETP.NE.AND UP1, UPT, UR4, 0x1, UPT ;  /* 0x000000010400788c */ /* 0x002fd2000bf25270 */
[----:B--2---:R-:W-:Y:S05]  /*13e0*/  BRA.U UP1, `(.L_x_17) ;  /* 0x0000000101407547 */ /* 0x004fea000b800000 */
[----:B------:R-:W1:Y:S08]  /*13f0*/  LDC.64 R4, c[0x0][0xb10] ;  /* 0x0002c400ff047b82 */ /* 0x000e700000000a00 */
[----:B------:R-:W2:Y:S08]  /*1400*/  LDC.64 R2, c[0x0][0xb18] ;  /* 0x0002c600ff027b82 */ /* 0x000eb00000000a00 */
[----:B------:R-:W4:Y:S08]  /*1410*/  LDC R6, c[0x0][0xb20] ;  /* 0x0002c800ff067b82 */ /* 0x000f300000000800 */
[----:B------:R-:W3:Y:S01]  /*1420*/  LDC R8, c[0x0][0xb0c] ;  /* 0x0002c300ff087b82 */ /* 0x000ee20000000800 */
[----:B-1----:R-:W-:-:S05]  /*1430*/  IMAD.HI.U32 R4, R21, R4, RZ ;  /* 0x0000000415047227 */ /* 0x002fca00078e00ff */
[----:B------:R-:W-:Y:S01]  /*1440*/  SHF.R.U32.HI R4, RZ, R5, R4 ;  /* 0x00000005ff047219 */ /* 0x000fe20000011604 */
[----:B--2---:R-:W-:Y:S01]  /*1450*/  IMAD.HI.U32 R3, R20, R3, RZ ;  /* 0x0000000314037227 */ /* 0x004fe200078e00ff */
[----:B------:R-:W-:-:S04]  /*1460*/  ISETP.NE.AND P0, PT, R2, 0x1, PT ;  /* 0x000000010200780c */ /* 0x000fc80003f05270 */
[----:B----4-:R-:W-:-:S04]  /*1470*/  SHF.R.U32.HI R3, RZ, R6, R3 ;  /* 0x00000006ff037219 */ /* 0x010fc80000011603 */
[----:B------:R-:W-:Y:S02]  /*1480*/  SEL R3, R20, R3, !P0 ;  /* 0x0000000314037207 */ /* 0x000fe40004000000 */
[----:B---3--:R-:W-:-:S04]  /*1490*/  ISETP.NE.AND P1, PT, R8, 0x1, PT ;  /* 0x000000010800780c */ /* 0x008fc80003f25270 */
[----:B------:R-:W-:-:S05]  /*14a0*/  SEL R4, R21, R4, !P1 ;  /* 0x0000000415047207 */ /* 0x000fca0004800000 */
[----:B------:R-:W-:Y:S02]  /*14b0*/  IMAD.IADD R5, R3, 0x1, -R4 ;  /* 0x0000000103057824 */ /* 0x000fe400078e0a04 */
[----:B------:R-:W-:Y:S02]  /*14c0*/  IMAD.IADD R3, R4, 0x1, -R3 ;  /* 0x0000000104037824 */ /* 0x000fe400078e0a03 */
[----:B------:R-:W-:Y:S02]  /*14d0*/  IMAD R21, R5, R8, R21 ;  /* 0x0000000805157224 */ /* 0x000fe400078e0215 */
[----:B------:R-:W-:-:S07]  /*14e0*/  IMAD R20, R3, R2, R20 ;  /* 0x0000000203147224 */ /* 0x000fce00078e0214 */
.L_x_17:
[----:B------:R-:W-:Y:S01]  /*14f0*/  BAR.SYNC.DEFER_BLOCKING 0x0 ;  /* 0x0000000000007b1d */ /* 0x000fe20000010000 */
[----:B------:R-:W-:Y:S01]  /*1500*/  UISETP.NE.AND UP1, UPT, UR8, 0x2, UPT ;  /* 0x000000020800788c */ /* 0x000fe2000bf25270 */
[----:B------:R-:W-:Y:S02]  /*1510*/  ISETP.NE.OR P5, PT, R0, 0x2, !P5 ;  /* 0x000000020000780c */ /* 0x000fe40006fa5670 */
[----:B------:R-:W-:-:S06]  /*1520*/  LOP3.LUT R2, R108, 0x1f, RZ, 0xc0, !PT ;  /* 0x0000001f6c027812 */ /* 0x000fcc00078ec0ff */
[----:B------:R-:W-:Y:S05]  /*1530*/  BRA.U UP1, `(.L_x_18) ;  /* 0x0000001901347547 */ /* 0x000fea000b800000 */
[----:B------:R-:W1:Y:S01]  /*1540*/  LDCU UR13, c[0x0][0x38c] ;  /* 0x00007180ff0d77ac */ /* 0x000e620008000800 */
[----:B------:R-:W2:Y:S01]  /*1550*/  LDC R9, c[0x0][0x370] ;  /* 0x0000dc00ff097b82 */ /* 0x000ea20000000800 */
[----:B------:R-:W-:Y:S01]  /*1560*/  PLOP3.LUT P1, PT, PT, PT, UP2, 0x80, 0x8 ;  /* 0x000000000008781c */ /* 0x000fe20003f2f028 */
[----:B------:R-:W-:Y:S01]  /*1570*/  HFMA2 R12, -RZ, RZ, 0, 0 ;  /* 0x00000000ff0c7431 */ /* 0x000fe200000001ff */
[----:B------:R-:W-:Y:S01]  /*1580*/  ISETP.EQ.OR P4, PT, R2, RZ, P5 ;  /* 0x000000ff0200720c */ /* 0x000fe20002f82670 */
[----:B------:R-:W-:Y:S01]  /*1590*/  IMAD.MOV.U32 R15, RZ, RZ, 0x1 ;  /* 0x00000001ff0f7424 */ /* 0x000fe200078e00ff */
[----:B------:R-:W-:Y:S01]  /*15a0*/  PLOP3.LUT P1, PT, P1, PT, PT, 0x8, 0x80 ;  /* 0x000000000080781c */ /* 0x000fe20000f2e170 */
[----:B------:R-:W-:Y:S01]  /*15b0*/  IMAD.MOV.U32 R14, RZ, RZ, RZ ;  /* 0x000000ffff0e7224 */ /* 0x000fe200078e00ff */
[----:B------:R-:W-:Y:S01]  /*15c0*/  MOV R8, 0x1 ;  /* 0x0000000100087802 */ /* 0x000fe20000000f00 */
[----:B------:R-:W4:Y:S01]  /*15d0*/  LDC R0, c[0x0][0x374] ;  /* 0x0000dd00ff007b82 */ /* 0x000f220000000800 */
[----:B------:R-:W-:Y:S01]  /*15e0*/  IMAD.MOV.U32 R10, RZ, RZ, RZ ;  /* 0x000000ffff0a7224 */ /* 0x000fe200078e00ff */
[----:B------:R-:W2:Y:S01]  /*15f0*/  LDCU.64 UR22, c[0x0][0x348] ;  /* 0x00006900ff1677ac */ /* 0x000ea20008000a00 */
[----:B------:R-:W-:Y:S01]  /*1600*/  UMOV UR6, URZ ;  /* 0x000000ff00067c82 */ /* 0x000fe20008000000 */
[----:B-1----:R-:W-:-:S04]  /*1610*/  UIADD3 UR5, UPT, UPT, UR13, 0x3f, URZ ;  /* 0x0000003f0d057890 */ /* 0x002fc8000fffe0ff */
[----:B------:R-:W-:-:S04]  /*1620*/  USHF.R.S32.HI UR4, URZ, 0x1f, UR5 ;  /* 0x0000001fff047899 */ /* 0x000fc80008011405 */
[----:B------:R-:W-:-:S04]  /*1630*/  ULEA.HI UR4, UR4, UR5, URZ, 0x6 ;  /* 0x0000000504047291 */ /* 0x000fc8000f8f30ff */
[----:B------:R-:W-:Y:S02]  /*1640*/  USHF.R.S32.HI UR15, URZ, 0x6, UR4 ;  /* 0x00000006ff0f7899 */ /* 0x000fe40008011404 */
[----:B------:R-:W-:Y:S02]  /*1650*/  UIADD3 UR4, UPT, UPT, UR13, -0x1, URZ ;  /* 0xffffffff0d047890 */ /* 0x000fe4000fffe0ff */
[----:B------:R-:W-:Y:S02]  /*1660*/  UISETP.LT.U32.AND UP0, UPT, UR15, 0x11, UPT ;  /* 0x000000110f00788c */ /* 0x000fe4000bf01070 */
[----:B------:R-:W-:Y:S02]  /*1670*/  UISETP.GE.U32.AND UP1, UPT, UR4, -0x7f, UPT ;  /* 0xffffff810400788c */ /* 0x000fe4000bf26070 */
[----:B------:R-:W-:Y:S02]  /*1680*/  USEL UR14, UR15, 0x11, UP0 ;  /* 0x000000110f0e7887 */ /* 0x000fe40008000000 */
[----:B------:R-:W-:-:S02]  /*1690*/  UIADD3 UR13, UPT, UPT, UR13, 0x7e, URZ ;  /* 0x0000007e0d0d7890 */ /* 0x000fc4000fffe0ff */
[----:B------:R-:W-:Y:S02]  /*16a0*/  UIADD3 UR5, UPT, UPT, UR14, -0x1, URZ ;  /* 0xffffffff0e057890 */ /* 0x000fe4000fffe0ff */
[----:B------:R-:W-:-:S03]  /*16b0*/  UIADD3 UR7, UPT, UPT, UR15, -UR14, URZ ;  /* 0x8000000e0f077290 */ /* 0x000fc6000fffe0ff */
[----:B------:R-:W-:-:S04]  /*16c0*/  @UP1 UIADD3 UR5, UPT, UPT, UR14, URZ, URZ ;  /* 0x000000ff0e051290 */ /* 0x000fc8000fffe0ff */
[----:B--2---:R-:W-:-:S12]  /*16d0*/  UIADD3 UR5, UPT, UPT, UR5, 0x1, URZ ;  /* 0x0000000105057890 */ /* 0x004fd8000fffe0ff */
.L_x_36:
[----:B------:R-:W-:Y:S01]  /*16e0*/  UISETP.NE.AND UP0, UPT, UR37, URZ, UPT ;  /* 0x000000ff2500728c */ /* 0x000fe2000bf05270 */
[----:B------:R-:W1:Y:S08]  /*16f0*/  S2UR UR37, SR_CgaCtaId ;  /* 0x00000000002579c3 */ /* 0x000e700000008800 */
[----:B------:R-:W-:Y:S05]  /*1700*/  BRA.U UP0, `(.L_x_19) ;  /* 0x0000000100347547 */ /* 0x000fea000b800000 */
[----:B------:R-:W2:Y:S01]  /*1710*/  S2R R2, SR_CgaCtaId ;  /* 0x0000000000027919 */ /* 0x000ea20000008800 */
[----:B------:R-:W-:-:S04]  /*1720*/  MOV R3, 0x400 ;  /* 0x0000040000037802 */ /* 0x000fc80000000f00 */
[----:B--2---:R-:W-:Y:S02]  /*1730*/  LEA R3, R2, R3, 0x18 ;  /* 0x0000000302037211 */ /* 0x004fe400078ec0ff */
[----:B------:R-:W-:-:S03]  /*1740*/  SHF.L.U32 R2, R8, 0x1f, RZ ;  /* 0x0000001f08027819 */ /* 0x000fc600000006ff */
[----:B------:R-:W-:-:S04]  /*1750*/  IMAD R3, R10, 0x8, R3 ;  /* 0x000000080a037824 */ /* 0x000fc800078e0203 */
[----:B------:R-:W2:Y:S02]  /*1760*/  SYNCS.PHASECHK.TRANS64.TRYWAIT P0, [R3+URZ+0x1b0], R2 ;  /* 0x0001b002030075a7 */ /* 0x000ea400080011ff */
[----:B--2---:R-:W-:Y:S05]  /*1770*/  @!P0 BRA `(.L_x_20) ;  /* 0x0000006000908947 */ /* 0x004fea0003800000 */
.L_x_119:
[----:B------:R-:W-:Y:S01]  /*1780*/  VIADD R10, R10, 0x1 ;  /* 0x000000010a0a7836 */ /* 0x000fe20000000000 */
[----:B------:R2:W-:Y:S04]  /*1790*/  SYNCS.ARRIVE.TRANS64.A1T0 RZ, [R3+URZ+0x1a0], RZ ;  /* 0x0001a0ff03ff79a7 */ /* 0x0005e800081000ff */
[----:B------:R-:W-:-:S04]  /*17a0*/  ISETP.NE.AND P0, PT, R10, 0x2, PT ;  /* 0x000000020a00780c */ /* 0x000fc80003f05270 */
[----:B------:R-:W-:Y:S02]  /*17b0*/  SEL R10, R10, RZ, P0 ;  /* 0x000000ff0a0a7207 */ /* 0x000fe40000000000 */
[----:B--2---:R-:W-:-:S04]  /*17c0*/  SEL R3, RZ, 0x1, P0 ;  /* 0x00000001ff037807 */ /* 0x004fc80000000000 */
[----:B------:R-:W-:-:S07]  /*17d0*/  LOP3.LUT R8, R8, R3, RZ, 0x3c, !PT ;  /* 0x0000000308087212 */ /* 0x000fce00078e3cff */
.L_x_19:
[----:B------:R-:W-:Y:S01]  /*17e0*/  UMOV UR4, 0x400 ;  /* 0x0000040000047882 */ /* 0x000fe20000000000 */
[----:B------:R-:W-:Y:S01]  /*17f0*/  SHF.L.U32 R2, R15, 0x1f, RZ ;  /* 0x0000001f0f027819 */ /* 0x000fe200000006ff */
[----:B-1----:R-:W-:Y:S01]  /*1800*/  ULEA UR4, UR37, UR4, 0x18 ;  /* 0x0000000425047291 */ /* 0x002fe2000f8ec0ff */
[----:B------:R-:W-:Y:S01]  /*1810*/  R2UR UR34, R21 ;  /* 0x00000000152272ca */ /* 0x000fe200000e0000 */
[----:B------:R-:W-:Y:S01]  /*1820*/  UISETP.GE.U32.AND UP0, UPT, UR13, 0x7f, UPT ;  /* 0x0000007f0d00788c */ /* 0x000fe2000bf06070 */
[----:B------:R-:W-:Y:S01]  /*1830*/  R2UR UR10, R20 ;  /* 0x00000000140a72ca */ /* 0x000fe200000e0000 */
[----:B------:R-:W-:Y:S01]  /*1840*/  ULEA UR8, UR6, UR4, 0x3 ;  /* 0x0000000406087291 */ /* 0x000fe2000f8e18ff */
[----:B------:R-:W-:-:S08]  /*1850*/  UMOV UR24, URZ ;  /* 0x000000ff00187c82 */ /* 0x000fd00008000000 */
[----:B------:R1:W2:Y:S01]  /*1860*/  SYNCS.PHASECHK.TRANS64.TRYWAIT P0, [UR8+0x88], R2 ;  /* 0x00008802ff0075a7 */ /* 0x0002a20008001108 */
[----:B------:R-:W-:Y:S02]  /*1870*/  USHF.L.U32 UR34, UR34, 0x6, URZ ;  /* 0x0000000622227899 */ /* 0x000fe400080006ff */
[----:B------:R-:W-:Y:S01]  /*1880*/  USHF.L.U32 UR10, UR10, 0x7, URZ ;  /* 0x000000070a0a7899 */ /* 0x000fe200080006ff */
[----:B------:R-:W-:Y:S11]  /*1890*/  BRA.U !UP0, `(.L_x_21) ;  /* 0x0000000108a87547 */ /* 0x000ff6000b800000 */
[----:B------:R-:W-:Y:S01]  /*18a0*/  UMOV UR16, URZ ;  /* 0x000000ff00107c82 */ /* 0x000fe20008000000 */
[----:B------:R-:W-:-:S05]  /*18b0*/  UMOV UR17, UR6 ;  /* 0x0000000600117c82 */ /* 0x000fca0008000000 */
.L_x_26:
[----:B-1----:R-:W-:Y:S01]  /*18c0*/  ULEA UR33, UR17, UR4, 0x3 ;  /* 0x0000000411217291 */ /* 0x002fe2000f8e18ff */
[----:B--2---:R-:W-:Y:S01]  /*18d0*/  @!P5 MOV R3, 0x3000 ;  /* 0x000030000003d802 */ /* 0x004fe20000000f00 */
[----:B--2---:R-:W-:Y:S10]  /*18e0*/  @P0 BRA `(.L_x_22) ;  /* 0x00000000000c0947 */ /* 0x004ff40003800000 */
[----:B------:R-:W-:-:S04]  /*18f0*/  SHF.L.U32 R5, R15, 0x1f, RZ ;  /* 0x0000001f0f057819 */ /* 0x000fc800000006ff */
[----:B------:R-:W2:Y:S02]  /*1900*/  SYNCS.PHASECHK.TRANS64.TRYWAIT P0, [UR33+0x88], R5 ;  /* 0x00008805ff0075a7 */ /* 0x000ea40008001121 */
[----:B--2---:R-:W-:Y:S05]  /*1910*/  @!P0 BRA `(.L_x_23) ;  /* 0x00000060003c8947 */ /* 0x004fea0003800000 */
.L_x_22:
[----:B------:R2:W-:Y:S01]  /*1920*/  @!P5 SYNCS.ARRIVE.TRANS64 RZ, [UR33], R3 ;  /* 0x00000003ffffd9a7 */ /* 0x0005e20008000021 */
[----:B------:R-:W-:Y:S04]  /*1930*/  BSSY.RECONVERGENT B0, `(.L_x_24) ;  /* 0x0000003000007945 */ /* 0x000fe80003800200 */
[----:B------:R-:W-:Y:S05]  /*1940*/  @P4 BRA `(.L_x_25) ;  /* 0x0000000000044947 */ /* 0x000fea0003800000 */
[----:B------:R-:W-:Y:S05]  /*1950*/  BPT.TRAP 0x1 ;  /* 0x000000040000795c */ /* 0x000fea0000300000 */
.L_x_25:
[----:B------:R-:W-:Y:S05]  /*1960*/  BSYNC.RECONVERGENT B0 ;  /* 0x0000000000007941 */ /* 0x000fea0003800200 */
.L_x_24:
[----:B------:R-:W-:Y:S02]  /*1970*/  UIADD3 UR6, UPT, UPT, UR17, 0x1, URZ ;  /* 0x0000000111067890 */ /* 0x000fe4000fffe0ff */
[----:B------:R-:W-:Y:S02]  /*1980*/  ULEA UR32, UR17, UR4, 0xc ;  /* 0x0000000411207291 */ /* 0x000fe4000f8e60ff */
[----:B------:R-:W-:Y:S02]  /*1990*/  UISETP.NE.AND UP0, UPT, UR6, 0x11, UPT ;  /* 0x000000110600788c */ /* 0x000fe4000bf05270 */
[----:B------:R-:W-:Y:S02]  /*19a0*/  UIADD3 UR26, UP1, UPT, UR22, 0x80, URZ ;  /* 0x00000080161a7890 */ /* 0x000fe4000ff3e0ff */
[----:B------:R-:W-:Y:S02]  /*19b0*/  USEL UR9, URZ, 0x1, UP0 ;  /* 0x00000001ff097887 */ /* 0x000fe40008000000 */
[----:B------:R-:W-:-:S02]  /*19c0*/  USEL UR6, UR6, URZ, UP0 ;  /* 0x000000ff06067287 */ /* 0x000fc40008000000 */
[----:B------:R-:W-:Y:S02]  /*19d0*/  UIADD3 UR20, UP0, UPT, UR22, 0x180, URZ ;  /* 0x0000018016147890 */ /* 0x000fe4000ff1e0ff */
[----:B------:R-:W-:Y:S01]  /*19e0*/  ULEA UR8, UR6, UR4, 0x3 ;  /* 0x0000000406087291 */ /* 0x000fe2000f8e18ff */
[----:B------:R-:W-:Y:S01]  /*19f0*/  LOP3.LUT R15, R15, UR9, RZ, 0x3c, !PT ;  /* 0x000000090f0f7c12 */ /* 0x000fe2000f8e3cff */
[----:B------:R-:W-:Y:S02]  /*1a00*/  USHF.L.U32 UR35, UR16, 0x6, URZ ;  /* 0x0000000610237899 */ /* 0x000fe400080006ff */
[----:B------:R-:W-:Y:S01]  /*1a10*/  UIADD3.X UR27, UPT, UPT, URZ, UR23, URZ, UP1, !UPT ;  /* 0x00000017ff1b7290 */ /* 0x000fe20008ffe4ff */
[----:B-1----:R-:W-:Y:S01]  /*1a20*/  SHF.L.U32 R2, R15, 0x1f, RZ ;  /* 0x0000001f0f027819 */ /* 0x002fe200000006ff */
[----:B------:R-:W-:Y:S02]  /*1a30*/  UIADD3 UR32, UPT, UPT, UR32, 0x4400, URZ ;  /* 0x0000440020207890 */ /* 0x000fe4000fffe0ff */
[----:B------:R-:W-:Y:S01]  /*1a40*/  UIADD3.X UR21, UPT, UPT, URZ, UR23, URZ, UP0, !UPT ;  /* 0x00000017ff157290 */ /* 0x000fe200087fe4ff */
[----:B------:R1:W1:Y:S01]  /*1a50*/  SYNCS.PHASECHK.TRANS64.TRYWAIT P0, [UR8+0x88], R2 ;  /* 0x00008802ff0075a7 */ /* 0x0002620008001108 */
[----:B------:R-:W-:Y:S01]  /*1a60*/  ULEA UR8, UR17, UR4, 0xd ;  /* 0x0000000411087291 */ /* 0x000fe2000f8e68ff */
[----:B------:R-:W-:Y:S01]  /*1a70*/  UMOV UR18, 0x0 ;  /* 0x0000000000127882 */ /* 0x000fe20000000000 */
[----:B------:R-:W-:-:S02]  /*1a80*/  UMOV UR19, 0x10000000 ;  /* 0x1000000000137882 */ /* 0x000fc40000000000 */
[----:B------:R-:W-:Y:S01]  /*1a90*/  UIADD3 UR8, UPT, UPT, UR8, 0x15400, URZ ;  /* 0x0001540008087890 */ /* 0x000fe2000fffe0ff */
[----:B------:R1:W-:Y:S01]  /*1aa0*/  UTMALDG.3D [UR32], [UR26], desc[UR18] ;  /* 0x000012201a0075b4 */ /* 0x0003e20008011000 */
[----:B------:R-:W-:Y:S01]  /*1ab0*/  UMOV UR12, UR36 ;  /* 0x00000024000c7c82 */ /* 0x000fe20008000000 */
[----:B------:R-:W-:Y:S01]  /*1ac0*/  UMOV UR9, UR33 ;  /* 0x0000002100097c82 */ /* 0x000fe20008000000 */
[----:B------:R-:W-:Y:S01]  /*1ad0*/  UMOV UR11, UR35 ;  /* 0x00000023000b7c82 */ /* 0x000fe20008000000 */
[----:B------:R-:W-:Y:S01]  /*1ae0*/  UIADD3 UR16, UPT, UPT, UR16, 0x1, URZ ;  /* 0x0000000110107890 */ /* 0x000fe2000fffe0ff */
[----:B------:R-:W-:Y:S01]  /*1af0*/  UMOV UR24, UR5 ;  /* 0x0000000500187c82 */ /* 0x000fe20008000000 */
[----:B------:R-:W-:Y:S02]  /*1b00*/  UMOV UR17, UR6 ;  /* 0x0000000600117c82 */ /* 0x000fe40008000000 */
[----:B------:R1:W-:Y:S01]  /*1b10*/  UTMALDG.3D [UR8], [UR20], desc[UR18] ;  /* 0x00001208140075b4 */ /* 0x0003e20008011000 */
[----:B------:R-:W-:-:S09]  /*1b20*/  UISETP.NE.AND UP0, UPT, UR16, UR5, UPT ;  /* 0x000000051000728c */ /* 0x000fd2000bf05270 */
[----:B------:R-:W-:Y:S05]  /*1b30*/  BRA.U UP0, `(.L_x_26) ;  /* 0xfffffffd00607547 */ /* 0x000fea000b83ffff */
.L_x_21:
[----:B-1----:R-:W-:Y:S01]  /*1b40*/  ULEA UR8, UR6, UR4, 0x3 ;  /* 0x0000000406087291 */ /* 0x002fe2000f8e18ff */
[----:B------:R-:W-:Y:S01]  /*1b50*/  SHF.L.U32 R2, R15, 0x1f, RZ ;  /* 0x0000001f0f027819 */ /* 0x000fe200000006ff */
[----:B------:R-:W-:Y:S01]  /*1b60*/  @!P1 SYNCS.ARRIVE.TRANS64.A1T0 RZ, [UR4+0x138], RZ ;  /* 0x000138ffffff99a7 */ /* 0x000fe20008100004 */
[----:B------:R-:W-:-:S06]  /*1b70*/  UISETP.GT.AND UP0, UPT, UR15, UR14, UPT ;  /* 0x0000000e0f00728c */ /* 0x000fcc000bf04270 */
[----:B--2---:R1:W2:Y:S03]  /*1b80*/  SYNCS.PHASECHK.TRANS64.TRYWAIT P0, [UR8+0x88], R2 ;  /* 0x00008802ff0075a7 */ /* 0x0042a60008001108 */
[----:B------:R-:W-:Y:S05]  /*1b90*/  BRA.U !UP0, `(.L_x_27) ;  /* 0x0000000108ac7547 */ /* 0x000fea000b800000 */
[----:B------:R-:W-:Y:S01]  /*1ba0*/  UIADD3 UR21, UPT, UPT, UR7, UR24, URZ ;  /* 0x0000001807157290 */ /* 0x000fe2000fffe0ff */
[----:B------:R-:W-:-:S11]  /*1bb0*/  UMOV UR25, UR6 ;  /* 0x0000000600197c82 */ /* 0x000fd60008000000 */
.L_x_32:
[----:B-1----:R-:W-:Y:S01]  /*1bc0*/  ULEA UR17, UR25, UR4, 0x3 ;  /* 0x0000000419117291 */ /* 0x002fe2000f8e18ff */
[----:B--2---:R-:W-:Y:S01]  /*1bd0*/  @!P5 MOV R3, 0x3000 ;  /* 0x000030000003d802 */ /* 0x004fe20000000f00 */
[----:B--2---:R-:W-:Y:S10]  /*1be0*/  @P0 BRA `(.L_x_28) ;  /* 0x00000000000c0947 */ /* 0x004ff40003800000 */
[----:B------:R-:W-:-:S04]  /*1bf0*/  SHF.L.U32 R5, R15, 0x1f, RZ ;  /* 0x0000001f0f057819 */ /* 0x000fc800000006ff */
[----:B------:R-:W2:Y:S02]  /*1c00*/  SYNCS.PHASECHK.TRANS64.TRYWAIT P0, [UR17+0x88], R5 ;  /* 0x00008805ff0075a7 */ /* 0x000ea40008001111 */
[----:B--2---:R-:W-:Y:S05]  /*1c10*/  @!P0 BRA `(.L_x_29) ;  /* 0x0000005c00948947 */ /* 0x004fea0003800000 */
.L_x_28:
[----:B------:R2:W-:Y:S01]  /*1c20*/  @!P5 SYNCS.ARRIVE.TRANS64 RZ, [UR17], R3 ;  /* 0x00000003ffffd9a7 */ /* 0x0005e20008000011 */
[----:B------:R-:W-:Y:S04]  /*1c30*/  BSSY.RECONVERGENT B0, `(.L_x_30) ;  /* 0x0000003000007945 */ /* 0x000fe80003800200 */
[----:B------:R-:W-:Y:S05]  /*1c40*/  @P4 BRA `(.L_x_31) ;  /* 0x0000000000044947 */ /* 0x000fea0003800000 */
[----:B------:R-:W-:Y:S05]  /*1c50*/  BPT.TRAP 0x1 ;  /* 0x000000040000795c */ /* 0x000fea0000300000 */
.L_x_31:
[----:B------:R-:W-:Y:S05]  /*1c60*/  BSYNC.RECONVERGENT B0 ;  /* 0x0000000000007941 */ /* 0x000fea0003800200 */
.L_x_30:
        /* <DEDUP_REMOVED lines=10> */
[----:B------:R-:W-:Y:S01]  /*1d10*/  UIADD3 UR16, UPT, UPT, UR16, 0x4400, URZ ;  /* 0x0000440010107890 */ /* 0x000fe2000fffe0ff */
[----:B-1----:R-:W-:Y:S01]  /*1d20*/  SHF.L.U32 R2, R15, 0x1f, RZ ;  /* 0x0000001f0f027819 */ /* 0x002fe200000006ff */
[----:B------:R-:W-:Y:S02]  /*1d30*/  UIADD3.X UR31, UPT, UPT, URZ, UR23, URZ, UP1, !UPT ;  /* 0x00000017ff1f7290 */ /* 0x000fe40008ffe4ff */
[----:B------:R-:W-:Y:S01]  /*1d40*/  UIADD3.X UR29, UPT, UPT, URZ, UR23, URZ, UP0, !UPT ;  /* 0x00000017ff1d7290 */ /* 0x000fe200087fe4ff */
[----:B------:R1:W1:Y:S01]  /*1d50*/  SYNCS.PHASECHK.TRANS64.TRYWAIT P0, [UR8+0x88], R2 ;  /* 0x00008802ff0075a7 */ /* 0x0002620008001108 */
[----:B------:R-:W-:Y:S01]  /*1d60*/  ULEA UR8, UR25, UR4, 0xd ;  /* 0x0000000419087291 */ /* 0x000fe2000f8e68ff */
[----:B------:R-:W-:Y:S01]  /*1d70*/  UMOV UR26, 0x0 ;  /* 0x00000000001a7882 */ /* 0x000fe20000000000 */
[----:B------:R-:W-:-:S02]  /*1d80*/  UMOV UR27, 0x10000000 ;  /* 0x10000000001b7882 */ /* 0x000fc40000000000 */
[----:B------:R-:W-:Y:S01]  /*1d90*/  UIADD3 UR8, UPT, UPT, UR8, 0x15400, URZ ;  /* 0x0001540008087890 */ /* 0x000fe2000fffe0ff */
[----:B------:R-:W-:Y:S01]  /*1da0*/  UMOV UR18, UR34 ;  /* 0x0000002200127c82 */ /* 0x000fe20008000000 */
[----:B------:R-:W-:Y:S01]  /*1db0*/  UMOV UR20, UR36 ;  /* 0x0000002400147c82 */ /* 0x000fe20008000000 */
[----:B------:R-:W-:Y:S01]  /*1dc0*/  UMOV UR12, UR36 ;  /* 0x00000024000c7c82 */ /* 0x000fe20008000000 */
[----:B------:R-:W-:Y:S01]  /*1dd0*/  UMOV UR9, UR17 ;  /* 0x0000001100097c82 */ /* 0x000fe20008000000 */
[----:B------:R-:W-:Y:S01]  /*1de0*/  UMOV UR11, UR19 ;  /* 0x00000013000b7c82 */ /* 0x000fe20008000000 */
[----:B------:R1:W-:Y:S01]  /*1df0*/  UTMALDG.3D [UR16], [UR30], desc[UR26] ;  /* 0x00001a101e0075b4 */ /* 0x0003e20008011000 */
[----:B------:R-:W-:Y:S01]  /*1e00*/  UIADD3 UR24, UPT, UPT, UR24, 0x1, URZ ;  /* 0x0000000118187890 */ /* 0x000fe2000fffe0ff */
[----:B------:R-:W-:-:S03]  /*1e10*/  UMOV UR25, UR6 ;  /* 0x0000000600197c82 */ /* 0x000fc60008000000 */
[----:B------:R-:W-:Y:S01]  /*1e20*/  UISETP.NE.AND UP0, UPT, UR24, UR21, UPT ;  /* 0x000000151800728c */ /* 0x000fe2000bf05270 */
[----:B------:R1:W-:Y:S08]  /*1e30*/  UTMALDG.3D [UR8], [UR28], desc[UR26] ;  /* 0x00001a081c0075b4 */ /* 0x0003f00008011000 */
[----:B------:R-:W-:Y:S05]  /*1e40*/  BRA.U UP0, `(.L_x_32) ;  /* 0xfffffffd005c7547 */ /* 0x000fea000b83ffff */
.L_x_27:
[----:B-1----:R-:W-:Y:S01]  /*1e50*/  LEA R2, R14, UR4, 0x3 ;  /* 0x000000040e027c11 */ /* 0x002fe2000f8e18ff */
[----:B------:R-:W-:Y:S01]  /*1e60*/  NOP ;  /* 0x0000000000007918 */ /* 0x000fe20000000000 */
[----:B--2---:R-:W-:Y:S02]  /*1e70*/  SHF.L.U32 R3, R12, 0x1f, RZ ;  /* 0x0000001f0c037819 */ /* 0x004fe400000006ff */
[----:B------:R-:W-:Y:S02]  /*1e80*/  LEA R4, R14, UR4, 0x4 ;  /* 0x000000040e047c11 */ /* 0x000fe4000f8e20ff */
[----:B------:R-:W1:Y:S02]  /*1e90*/  SYNCS.PHASECHK.TRANS64.TRYWAIT P0, [R2+URZ+0x140], R3 ;  /* 0x00014003020075a7 */ /* 0x000e6400080011ff */
[----:B-1----:R-:W-:Y:S05]  /*1ea0*/  @!P0 BRA `(.L_x_33) ;  /* 0x0000005c00088947 */ /* 0x002fea0003800000 */
.L_x_122:
[----:B------:R-:W2:Y:S01]  /*1eb0*/  LDS.128 R4, [R4+0x1d0] ;  /* 0x0001d00004047984 */ /* 0x000ea20000000c00 */
[----:B---3--:R-:W-:Y:S01]  /*1ec0*/  ISETP.GE.AND P0, PT, R40, 0x1, PT ;  /* 0x000000012800780c */ /* 0x008fe20003f06270 */
[----:B-1----:R-:W-:Y:S01]  /*1ed0*/  VIADD R2, R2, 0x150 ;  /* 0x0000015002027836 */ /* 0x002fe20000000000 */
[----:B------:R-:W-:Y:S01]  /*1ee0*/  @!PT LDS RZ, [RZ] ;  /* 0x00000000fffff984 */ /* 0x000fe20000000800 */
[----:B------:R-:W-:Y:S01]  /*1ef0*/  @!PT LDS RZ, [RZ] ;  /* 0x00000000fffff984 */ /* 0x000fe20000000800 */
[----:B------:R-:W-:Y:S01]  /*1f00*/  @!PT LDS RZ, [RZ] ;  /* 0x00000000fffff984 */ /* 0x000fe20000000800 */
[----:B------:R-:W-:Y:S01]  /*1f10*/  @!PT LDS RZ, [RZ] ;  /* 0x00000000fffff984 */ /* 0x000fe20000000800 */
[----:B------:R1:W-:Y:S06]  /*1f20*/  MEMBAR.ALL.CTA ;  /* 0x0000000000007992 */ /* 0x0003ec0000008000 */
[----:B-1----:R-:W1:Y:S01]  /*1f30*/  FENCE.VIEW.ASYNC.S ;  /* 0x00000000000073c6 */ /* 0x002e620000000000 */
[----:B------:R-:W-:-:S04]  /*1f40*/  PRMT R2, RZ, 0x654, R2 ;  /* 0x00000654ff027816 */ /* 0x000fc80000000002 */
[----:B-1----:R1:W-:Y:S01]  /*1f50*/  SYNCS.ARRIVE.TRANS64.RED.A1T0 RZ, [R2+URZ], RZ ;  /* 0x000000ff02ff79a7 */ /* 0x0023e200081004ff */
[----:B--2---:R-:W-:-:S13]  /*1f60*/  LOP3.LUT P2, RZ, R6, 0x1, RZ, 0xc0, !PT ;  /* 0x0000000106ff7812 */ /* 0x004fda000784c0ff */
[----:B------:R-:W-:Y:S01]  /*1f70*/  @P2 SHF.R.U32.HI R3, RZ, 0x10, R5 ;  /* 0x00000010ff032819 */ /* 0x000fe20000011605 */
[----:B------:R-:W-:Y:S01]  /*1f80*/  VOTEU.ANY UP0, P2 ;  /* 0x0000000000ff7886 */ /* 0x000fe20001000100 */
[----:B------:R-:W-:Y:S02]  /*1f90*/  @P2 MOV R13, R4 ;  /* 0x00000004000d2202 */ /* 0x000fe40000000f00 */
[----:B------:R-:W-:Y:S02]  /*1fa0*/  @P2 R2UR.BROADCAST UR8, R3 ;  /* 0x00000000030822ca */ /* 0x000fe400008e0000 */
[----:B------:R-:W-:-:S11]  /*1fb0*/  @P2 LOP3.LUT R11, R5, 0xffff, RZ, 0xc0, !PT ;  /* 0x0000ffff050b2812 */ /* 0x000fd600078ec0ff */
[----:B------:R-:W-:Y:S01]  /*1fc0*/  @UP0 UMOV UR36, UR8 ;  /* 0x0000000800240c82 */ /* 0x000fe20008000000 */
[----:B-1----:R-:W-:Y:S05]  /*1fd0*/  @!P0 BRA `(.L_x_34) ;  /* 0x0000000000b88947 */ /* 0x002fea0003800000 */
[----:B------:R-:W4:Y:S01]  /*1fe0*/  LDC.64 R4, c[0x0][0xb18] ;  /* 0x0002c600ff047b82 */ /* 0x000f220000000a00 */
[----:B------:R-:W-:-:S07]  /*1ff0*/  ISETP.NE.AND P3, PT, R40, 0x1, PT ;  /* 0x000000012800780c */ /* 0x000fce0003f65270 */
[----:B------:R-:W1:Y:S08]  /*2000*/  LDC.64 R6, c[0x0][0xb10] ;  /* 0x0002c400ff067b82 */ /* 0x000e700000000a00 */
[----:B------:R-:W2:Y:S08]  /*2010*/  LDC R16, c[0x0][0xb20] ;  /* 0x0002c800ff107b82 */ /* 0x000eb00000000800 */
[----:B------:R-:W3:Y:S01]  /*2020*/  LDC R18, c[0x0][0xb0c] ;  /* 0x0002c300ff127b82 */ /* 0x000ee20000000800 */
[----:B----4-:R-:W-:Y:S01]  /*2030*/  IMAD.HI.U32 R17, R0, R5, RZ ;  /* 0x0000000500117227 */ /* 0x010fe200078e00ff */
[----:B------:R-:W-:-:S03]  /*2040*/  ISETP.NE.AND P0, PT, R4, 0x1, PT ;  /* 0x000000010400780c */ /* 0x000fc60003f05270 */
[----:B------:R-:W-:-:S03]  /*2050*/  IMAD.HI.U32 R5, R11, R5, RZ ;  /* 0x000000050b057227 */ /* 0x000fc600078e00ff */
[----:B------:R-:W4:Y:S01]  /*2060*/  LDC.64 R2, c[0x0][0xb28] ;  /* 0x0002ca00ff027b82 */ /* 0x000f220000000a00 */
[----:B-1----:R-:W-:-:S04]  /*2070*/  IMAD.HI.U32 R20, R9, R6, RZ ;  /* 0x0000000609147227 */ /* 0x002fc800078e00ff */
[----:B------:R-:W-:Y:S01]  /*2080*/  IMAD.HI.U32 R22, R13, R6, RZ ;  /* 0x000000060d167227 */ /* 0x000fe200078e00ff */
[----:B------:R-:W-:Y:S02]  /*2090*/  SHF.R.U32.HI R20, RZ, R7, R20 ;  /* 0x00000007ff147219 */ /* 0x000fe40000011614 */
[-C--:B--2---:R-:W-:Y:S02]  /*20a0*/  SHF.R.U32.HI R17, RZ, R16.reuse, R17 ;  /* 0x00000010ff117219 */ /* 0x084fe40000011611 */
[----:B------:R-:W-:Y:S02]  /*20b0*/  SHF.R.U32.HI R16, RZ, R16, R5 ;  /* 0x00000010ff107219 */ /* 0x000fe40000011605 */
[----:B------:R-:W-:Y:S02]  /*20c0*/  SEL R17, R0, R17, !P0 ;  /* 0x0000001100117207 */ /* 0x000fe40004000000 */
[----:B------:R-:W-:Y:S02]  /*20d0*/  SHF.R.U32.HI R22, RZ, R7, R22 ;  /* 0x00000007ff167219 */ /* 0x000fe40000011616 */
[----:B---3--:R-:W-:-:S02]  /*20e0*/  ISETP.NE.AND P1, PT, R18, 0x1, PT ;  /* 0x000000011200780c */ /* 0x008fc40003f25270 */
[----:B------:R-:W-:Y:S02]  /*20f0*/  SEL R5, R11, R16, !P0 ;  /* 0x000000100b057207 */ /* 0x000fe40004000000 */
[----:B------:R-:W-:Y:S02]  /*2100*/  SEL R19, R9, R20, !P1 ;  /* 0x0000001409137207 */ /* 0x000fe40004800000 */
[----:B------:R-:W-:Y:S01]  /*2110*/  SEL R7, R13, R22, !P1 ;  /* 0x000000160d077207 */ /* 0x000fe20004800000 */
[----:B----4-:R-:W-:-:S04]  /*2120*/  IMAD.HI.U32 R20, R17, R2, RZ ;  /* 0x0000000211147227 */ /* 0x010fc800078e00ff */
[----:B------:R-:W-:Y:S01]  /*2130*/  IMAD.HI.U32 R6, R19, R2, RZ ;  /* 0x0000000213067227 */ /* 0x000fe200078e00ff */
[----:B------:R-:W-:-:S04]  /*2140*/  @P3 SHF.R.U32.HI R17, RZ, R3, R20 ;  /* 0x00000003ff113219 */ /* 0x000fc80000011614 */
        /* <DEDUP_REMOVED lines=8> */
[----:B------:R-:W-:-:S04]  /*21d0*/  @!P0 IMAD.HI.U32 R16, R7, R2, RZ ;  /* 0x0000000207108227 */ /* 0x000fc800078e00ff */
[----:B------:R-:W-:Y:S01]  /*21e0*/  IMAD.MOV R2, RZ, RZ, -R6 ;  /* 0x000000ffff027224 */ /* 0x000fe200078e0a06 */
[----:B------:R-:W-:-:S03]  /*21f0*/  @!P0 SHF.R.U32.HI R16, RZ, R3, R16 ;  /* 0x00000003ff108219 */ /* 0x000fc60000011610 */
[----:B------:R-:W-:Y:S01]  /*2200*/  IMAD R2, R40, R2, R5 ;  /* 0x0000000228027224 */ /* 0x000fe200078e0205 */
[----:B------:R-:W-:Y:S02]  /*2210*/  @!P0 SEL R3, R7, R16, !P3 ;  /* 0x0000001007038207 */ /* 0x000fe40005800000 */
[----:B------:R-:W-:-:S03]  /*2220*/  IADD3 R16, PT, PT, -R5, RZ, RZ ;  /* 0x000000ff05107210 */ /* 0x000fc60007ffe1ff */
[--C-:B------:R-:W-:Y:S02]  /*2230*/  @!P0 IMAD.IADD R6, R6, 0x1, -R3.reuse ;  /* 0x0000000106068824 */ /* 0x100fe400078e0a03 */
[----:B------:R-:W-:Y:S01]  /*2240*/  @!P0 IMAD R3, R2, R19, R3 ;  /* 0x0000001302038224 */ /* 0x000fe200078e0203 */
[----:B------:R-:W-:Y:S01]  /*2250*/  IADD3 R2, PT, PT, -R7, RZ, RZ ;  /* 0x000000ff07027210 */ /* 0x000fe20007ffe1ff */
[----:B------:R-:W-:Y:S02]  /*2260*/  @!P0 IMAD R5, R40, R6, R7 ;  /* 0x0000000628058224 */ /* 0x000fe400078e0207 */
[----:B------:R-:W-:Y:S02]  /*2270*/  IMAD R11, R4, R16, R11 ;  /* 0x00000010040b7224 */ /* 0x000fe400078e020b */
[----:B------:R-:W-:Y:S02]  /*2280*/  @!P0 IMAD.MOV.U32 R7, RZ, RZ, R3 ;  /* 0x000000ffff078224 */ /* 0x000fe400078e0003 */
[----:B------:R-:W-:-:S02]  /*2290*/  IMAD R2, R18, R2, R13 ;  /* 0x0000000212027224 */ /* 0x000fc400078e020d */
[----:B------:R-:W-:Y:S02]  /*22a0*/  IMAD R11, R5, R4, R11 ;  /* 0x00000004050b7224 */ /* 0x000fe400078e020b */
[----:B------:R-:W-:Y:S02]  /*22b0*/  IMAD R13, R7, R18, R2 ;  /* 0x00000012070d7224 */ /* 0x000fe400078e0202 */
.L_x_34:
[----:B------:R-:W1:Y:S02]  /*22c0*/  LDCU UR8, c[0x0][0xb30] ;  /* 0x00016600ff0877ac */ /* 0x000e640008000800 */
[----:B-1----:R-:W-:-:S09]  /*22d0*/  UISETP.NE.AND UP0, UPT, UR8, 0x1, UPT ;  /* 0x000000010800788c */ /* 0x002fd2000bf05270 */
[----:B------:R-:W-:Y:S05]  /*22e0*/  BRA.U UP0, `(.L_x_35) ;  /* 0x0000000100407547 */ /* 0x000fea000b800000 */
[----:B------:R-:W1:Y:S08]  /*22f0*/  LDC.64 R4, c[0x0][0xb10] ;  /* 0x0002c400ff047b82 */ /* 0x000e700000000a00 */
[----:B------:R-:W2:Y:S08]  /*2300*/  LDC.64 R2, c[0x0][0xb18] ;  /* 0x0002c600ff027b82 */ /* 0x000eb00000000a00 */
[----:B------:R-:W3:Y:S08]  /*2310*/  LDC R6, c[0x0][0xb20] ;  /* 0x0002c800ff067b82 */ /* 0x000ef00000000800 */
[----:B------:R-:W4:Y:S01]  /*2320*/  LDC R16, c[0x0][0xb0c] ;  /* 0x0002c300ff107b82 */ /* 0x000f220000000800 */
[----:B-1----:R-:W-:-:S05]  /*2330*/  IMAD.HI.U32 R4, R13, R4, RZ ;  /* 0x000000040d047227 */ /* 0x002fca00078e00ff */
[----:B------:R-:W-:Y:S01]  /*2340*/  SHF.R.U32.HI R4, RZ, R5, R4 ;  /* 0x00000005ff047219 */ /* 0x000fe20000011604 */
[----:B--2---:R-:W-:Y:S01]  /*2350*/  IMAD.HI.U32 R3, R11, R3, RZ ;  /* 0x000000030b037227 */ /* 0x004fe200078e00ff */
[----:B------:R-:W-:-:S04]  /*2360*/  ISETP.NE.AND P0, PT, R2, 0x1, PT ;  /* 0x000000010200780c */ /* 0x000fc80003f05270 */
[----:B---3--:R-:W-:-:S04]  /*2370*/  SHF.R.U32.HI R6, RZ, R6, R3 ;  /* 0x00000006ff067219 */ /* 0x008fc80000011603 */
[----:B------:R-:W-:Y:S02]  /*2380*/  SEL R3, R11, R6, !P0 ;  /* 0x000000060b037207 */ /* 0x000fe40004000000 */
[----:B----4-:R-:W-:-:S04]  /*2390*/  ISETP.NE.AND P1, PT, R16, 0x1, PT ;  /* 0x000000011000780c */ /* 0x010fc80003f25270 */
[----:B------:R-:W-:-:S05]  /*23a0*/  SEL R4, R13, R4, !P1 ;  /* 0x000000040d047207 */ /* 0x000fca0004800000 */
[----:B------:R-:W-:Y:S02]  /*23b0*/  IMAD.IADD R5, R3, 0x1, -R4 ;  /* 0x0000000103057824 */ /* 0x000fe400078e0a04 */
[----:B------:R-:W-:Y:S02]  /*23c0*/  IMAD.IADD R3, R4, 0x1, -R3 ;  /* 0x0000000104037824 */ /* 0x000fe400078e0a03 */
[----:B------:R-:W-:Y:S02]  /*23d0*/  IMAD R13, R5, R16, R13 ;  /* 0x00000010050d7224 */ /* 0x000fe400078e020d */
[----:B------:R-:W-:-:S07]  /*23e0*/  IMAD R11, R3, R2, R11 ;  /* 0x00000002030b7224 */ /* 0x000fce00078e020b */
.L_x_35:
[----:B------:R-:W-:Y:S01]  /*23f0*/  VIADD R14, R14, 0x1 ;  /* 0x000000010e0e7836 */ /* 0x000fe20000000000 */
[----:B------:R-:W-:Y:S01]  /*2400*/  PLOP3.LUT P1, PT, PT, PT, PT, 0x80, 0x8 ;  /* 0x000000000008781c */ /* 0x000fe20003f2f070 */
[----:B------:R-:W-:Y:S02]  /*2410*/  IMAD.IADD R21, R13, 0x1, R96 ;  /* 0x000000010d157824 */ /* 0x000fe400078e0260 */
[----:B------:R-:W-:Y:S01]  /*2420*/  IMAD.IADD R20, R11, 0x1, R94 ;  /* 0x000000010b147824 */ /* 0x000fe200078e025e */
[----:B------:R-:W-:-:S04]  /*2430*/  ISETP.NE.AND P0, PT, R14, 0x2, PT ;  /* 0x000000020e00780c */ /* 0x000fc80003f05270 */
[----:B------:R-:W-:Y:S02]  /*2440*/  SEL R3, RZ, 0x1, P0 ;  /* 0x00000001ff037807 */ /* 0x000fe40000000000 */
[----:B------:R-:W-:Y:S02]  /*2450*/  SEL R14, R14, RZ, P0 ;  /* 0x000000ff0e0e7207 */ /* 0x000fe40000000000 */
[----:B------:R-:W-:Y:S01]  /*2460*/  LOP3.LUT R12, R12, R3, RZ, 0x3c, !PT ;  /* 0x000000030c0c7212 */ /* 0x000fe200078e3cff */
[----:B------:R-:W-:Y:S06]  /*2470*/  @P2 BRA `(.L_x_36) ;  /* 0xfffffff000982947 */ /* 0x000fec000383ffff */
[----:B------:R-:W-:Y:S01]  /*2480*/  UIADD3 UR4, UPT, UPT, UR4, 0x88, URZ ;  /* 0x0000008804047890 */ /* 0x000fe2000fffe0ff */
[----:B------:R-:W-:-:S03]  /*2490*/  SHF.L.U32 R3, R15, 0x1f, RZ ;  /* 0x0000001f0f037819 */ /* 0x000fc600000006ff */
[----:B------:R-:W-:-:S09]  /*24a0*/  ULEA UR5, UR6, UR4, 0x3 ;  /* 0x0000000406057291 */ /* 0x000fd2000f8e18ff */
[----:B------:R-:W1:Y:S02]  /*24b0*/  SYNCS.PHASECHK.TRANS64.TRYWAIT P0, [UR5], R3 ;  /* 0x00000003ff0075a7 */ /* 0x000e640008001105 */
[----:B-1----:R-:W-:Y:S05]  /*24c0*/  @!P0 BRA `(.L_x_37) ;  /* 0x0000005400948947 */ /* 0x002fea0003800000 */
.L_x_124:
[----:B------:R-:W-:-:S04]  /*24d0*/  UIADD3 UR6, UPT, UPT, UR6, 0x1, URZ ;  /* 0x0000000106067890 */ /* 0x000fc8000fffe0ff */
[----:B------:R-:W-:-:S04]  /*24e0*/  UISETP.NE.AND UP0, UPT, UR6, 0x11, UPT ;  /* 0x000000110600788c */ /* 0x000fc8000bf05270 */
[----:B------:R-:W-:Y:S02]  /*24f0*/  USEL UR7, URZ, 0x1, UP0 ;  /* 0x00000001ff077887 */ /* 0x000fe40008000000 */
[----:B------:R-:W-:-:S04]  /*2500*/  USEL UR6, UR6, URZ, UP0 ;  /* 0x000000ff06067287 */ /* 0x000fc80008000000 */
[----:B------:R-:W-:Y:S01]  /*2510*/  ULEA UR5, UR6, UR4, 0x3 ;  /* 0x0000000406057291 */ /* 0x000fe2000f8e18ff */
[----:B------:R-:W-:-:S04]  /*2520*/  LOP3.LUT R2, R15, UR7, RZ, 0x3c, !PT ;  /* 0x000000070f027c12 */ /* 0x000fc8000f8e3cff */
[----:B-1----:R-:W-:-:S04]  /*2530*/  SHF.L.U32 R3, R2, 0x1f, RZ ;  /* 0x0000001f02037819 */ /* 0x002fc800000006ff */
[----:B------:R-:W1:Y:S02]  /*2540*/  SYNCS.PHASECHK.TRANS64.TRYWAIT P0, [UR5], R3 ;  /* 0x00000003ff0075a7 */ /* 0x000e640008001105 */
[----:B-1----:R-:W-:Y:S05]  /*2550*/  @!P0 BRA `(.L_x_38) ;  /* 0x0000005400888947 */ /* 0x002fea0003800000 */
.L_x_126:
        /* <DEDUP_REMOVED lines=9> */
.L_x_128:
        /* <DEDUP_REMOVED lines=9> */
.L_x_130:
        /* <DEDUP_REMOVED lines=9> */
.L_x_132:
        /* <DEDUP_REMOVED lines=9> */
.L_x_134:
        /* <DEDUP_REMOVED lines=9> */
.L_x_136:
        /* <DEDUP_REMOVED lines=9> */
.L_x_138:
        /* <DEDUP_REMOVED lines=9> */
.L_x_140:
        /* <DEDUP_REMOVED lines=9> */
.L_x_142:
        /* <DEDUP_REMOVED lines=9> */
.L_x_144:
        /* <DEDUP_REMOVED lines=9> */
.L_x_146:
        /* <DEDUP_REMOVED lines=9> */
.L_x_148:
        /* <DEDUP_REMOVED lines=9> */
.L_x_150:
        /* <DEDUP_REMOVED lines=9> */
.L_x_152:
        /* <DEDUP_REMOVED lines=9> */
.L_x_154:
[----:B------:R-:W-:-:S04]  /*2d40*/  UIADD3 UR6, UPT, UPT, UR6, 0x1, URZ ;  /* 0x0000000106067890 */ /* 0x000fc8000fffe0ff */
[----:B------:R-:W-:-:S04]  /*2d50*/  UISETP.NE.AND UP0, UPT, UR6, 0x11, UPT ;  /* 0x000000110600788c */ /* 0x000fc8000bf05270 */
[----:B------:R-:W-:Y:S02]  /*2d60*/  USEL UR5, URZ, 0x1, UP0 ;  /* 0x00000001ff057887 */ /* 0x000fe40008000000 */
[----:B------:R-:W-:-:S04]  /*2d70*/  USEL UR6, UR6, URZ, UP0 ;  /* 0x000000ff06067287 */ /* 0x000fc80008000000 */
[----:B------:R-:W-:Y:S01]  /*2d80*/  ULEA UR6, UR6, UR4, 0x3 ;  /* 0x0000000406067291 */ /* 0x000fe2000f8e18ff */
[----:B-1----:R-:W-:-:S04]  /*2d90*/  LOP3.LUT R3, R2, UR5, RZ, 0x3c, !PT ;  /* 0x0000000502037c12 */ /* 0x002fc8000f8e3cff */
[----:B------:R-:W-:Y:S01]  /*2da0*/  SHF.L.U32 R3, R3, 0x1f, RZ ;  /* 0x0000001f03037819 */ /* 0x000fe200000006ff */
[----:B----4-:R-:W-:-:S07]  /*2db0*/  IMAD.U32 R0, RZ, RZ, UR6 ;  /* 0x00000006ff007e24 */ /* 0x010fce000f8e00ff */
.L_x_53:
[----:B-1----:R1:W2:Y:S02]  /*2dc0*/  SYNCS.PHASECHK.TRANS64.TRYWAIT P0, [R0+URZ], R3 ;  /* 0x00000003000075a7 */ /* 0x0022a400080011ff */
[----:B--2---:R-:W-:Y:S05]  /*2dd0*/  @!P0 NANOSLEEP.SYNCS 0x989680 ;  /* 0x009896800000895d */ /* 0x004fea0003900000 */
[----:B------:R-:W2:Y:S02]  /*2de0*/  @!P0 SYNCS.PHASECHK.TRANS64 P0, [R0+URZ], R3 ;  /* 0x00000003000085a7 */ /* 0x000ea400080010ff */
[----:B--2---:R-:W-:Y:S05]  /*2df0*/  @P0 EXIT ;  /* 0x000000000000094d */ /* 0x004fea0003800000 */
[----:B------:R-:W-:Y:S05]  /*2e00*/  BRA `(.L_x_53) ;  /* 0xfffffffc00ec7947 */ /* 0x000fea000383ffff */
.L_x_18:
[----:B------:R-:W-:-:S04]  /*2e10*/  UISETP.NE.AND UP1, UPT, UR37, URZ, UPT ;  /* 0x000000ff2500728c */ /* 0x000fc8000bf25270 */
[----:B------:R-:W-:-:S09]  /*2e20*/  UISETP.NE.OR UP1, UPT, UR8, 0x1, UP1 ;  /* 0x000000010800788c */ /* 0x000fd20008f25670 */
[----:B------:R-:W-:Y:S05]  /*2e30*/  BRA.U UP1, `(.L_x_54) ;  /* 0x0000000501487547 */ /* 0x000fea000b800000 */
[----:B------:R-:W-:Y:S01]  /*2e40*/  ISETP.NE.AND P2, PT, R2, RZ, PT ;  /* 0x000000ff0200720c */ /* 0x000fe20003f45270 */
[----:B------:R-:W-:Y:S01]  /*2e50*/  IMAD.MOV.U32 R12, RZ, RZ, 0x1 ;  /* 0x00000001ff0c7424 */ /* 0x000fe200078e00ff */
[----:B------:R-:W-:Y:S02]  /*2e60*/  CS2R R10, SRZ ;  /* 0x00000000000a7805 */ /* 0x000fe4000001ff00 */
[----:B------:R-:W-:Y:S01]  /*2e70*/  CS2R R8, SRZ ;  /* 0x0000000000087805 */ /* 0x000fe2000001ff00 */
[----:B------:R-:W-:Y:S01]  /*2e80*/  UMOV UR4, 0x400 ;  /* 0x0000040000047882 */ /* 0x000fe20000000000 */
[----:B------:R-:W-:Y:S01]  /*2e90*/  UMOV UR6, URZ ;  /* 0x000000ff00067c82 */ /* 0x000fe20008000000 */
[----:B------:R-:W-:-:S12]  /*2ea0*/  ULEA UR37, UR37, UR4, 0x18 ;  /* 0x0000000425257291 */ /* 0x000fd8000f8ec0ff */
.L_x_58:
[----:B------:R-:W-:Y:S02]  /*2eb0*/  LEA R0, R8, UR37, 0x3 ;  /* 0x0000002508007c11 */ /* 0x000fe4000f8e18ff */
[----:B------:R-:W-:-:S03]  /*2ec0*/  SHF.L.U32 R5, R9, 0x1f, RZ ;  /* 0x0000001f09057819 */ /* 0x000fc600000006ff */
[----:B------:R-:W-:Y:S01]  /*2ed0*/  VIADD R4, R0, 0x1b0 ;  /* 0x000001b000047836 */ /* 0x000fe20000000000 */
[----:B------:R-:W1:Y:S02]  /*2ee0*/  SYNCS.PHASECHK.TRANS64.TRYWAIT P0, [R0+URZ+0x1a0], R5 ;  /* 0x0001a005000075a7 */ /* 0x000e6400080011ff */
[----:B-1----:R-:W-:Y:S05]  /*2ef0*/  @!P0 BRA `(.L_x_55) ;  /* 0x0000005000888947 */ /* 0x002fea0003800000 */
.L_x_155:
[----:B------:R-:W-:Y:S01]  /*2f00*/  ULEA UR5, UR6, UR37, 0x3 ;  /* 0x0000002506057291 */ /* 0x000fe2000f8e18ff */
[----:B------:R-:W-:Y:S02]  /*2f10*/  PRMT R4, RZ, 0x654, R4 ;  /* 0x00000654ff047816 */ /* 0x000fe40000000004 */
[----:B-1----:R-:W-:Y:S01]  /*2f20*/  SHF.L.U32 R5, R12, 0x1f, RZ ;  /* 0x0000001f0c057819 */ /* 0x002fe200000006ff */
[----:B------:R-:W-:Y:S01]  /*2f30*/  UIADD3 UR4, UPT, UPT, UR5, 0x140, URZ ;  /* 0x0000014005047890 */ /* 0x000fe2000fffe0ff */
[----:B------:R1:W-:Y:S05]  /*2f40*/  SYNCS.ARRIVE.TRANS64.RED.A1T0 RZ, [R4+URZ], RZ ;  /* 0x000000ff04ff79a7 */ /* 0x0003ea00081004ff */
[----:B------:R-:W-:Y:S01]  /*2f50*/  IMAD.U32 R7, RZ, RZ, UR4 ;  /* 0x00000004ff077e24 */ /* 0x000fe2000f8e00ff */
[----:B------:R-:W2:Y:S04]  /*2f60*/  SYNCS.PHASECHK.TRANS64.TRYWAIT P0, [UR5+0x150], R5 ;  /* 0x00015005ff0075a7 */ /* 0x000ea80008001105 */
[----:B------:R-:W-:Y:S01]  /*2f70*/  PRMT R6, R2, 0x654, R7 ;  /* 0x0000065402067816 */ /* 0x000fe20000000007 */
[----:B-1----:R-:W-:Y:S01]  /*2f80*/  @!P2 IMAD.MOV.U32 R4, RZ, RZ, 0x10 ;  /* 0x00000010ff04a424 */ /* 0x002fe200078e00ff */
[----:B--2---:R-:W-:Y:S06]  /*2f90*/  @!P0 BRA `(.L_x_56) ;  /* 0x0000005000748947 */ /* 0x004fec0003800000 */
.L_x_157:
[----:B------:R-:W-:Y:S01]  /*2fa0*/  ULEA UR4, UR6, UR37, 0x4 ;  /* 0x0000002506047291 */ /* 0x000fe2000f8e20ff */
[----:B------:R-:W-:Y:S01]  /*2fb0*/  SEL R3, R6, R3, !P2 ;  /* 0x0000000306037207 */ /* 0x000fe20005000000 */
[----:B------:R-:W-:Y:S01]  /*2fc0*/  UIADD3 UR5, UPT, UPT, UR5, 0x140, URZ ;  /* 0x0000014005057890 */ /* 0x000fe2000fffe0ff */
[----:B-1----:R-:W-:Y:S01]  /*2fd0*/  LEA R0, R11, UR37, 0x3 ;  /* 0x000000250b007c11 */ /* 0x002fe2000f8e18ff */
[----:B------:R-:W-:Y:S01]  /*2fe0*/  UIADD3 UR4, UPT, UPT, UR4, 0x1d0, URZ ;  /* 0x000001d004047890 */ /* 0x000fe2000fffe0ff */
[----:B------:R-:W-:Y:S01]  /*2ff0*/  SHF.L.U32 R5, R10, 0x1f, RZ ;  /* 0x0000001f0a057819 */ /* 0x000fe200000006ff */
[----:B------:R1:W-:Y:S01]  /*3000*/  @!P2 SYNCS.ARRIVE.TRANS64.RED RZ, [R3+URZ], R4 ;  /* 0x0000000403ffa9a7 */ /* 0x0003e200080004ff */
[----:B------:R-:W-:Y:S01]  /*3010*/  UIADD3 UR6, UPT, UPT, UR6, 0x1, URZ ;  /* 0x0000000106067890 */ /* 0x000fe2000fffe0ff */
[----:B------:R-:W-:-:S03]  /*3020*/  VIADD R8, R8, 0x1 ;  /* 0x0000000108087836 */ /* 0x000fc60000000000 */
[----:B------:R-:W-:Y:S02]  /*3030*/  UISETP.NE.AND UP0, UPT, UR6, 0x2, UPT ;  /* 0x000000020600788c */ /* 0x000fe4000bf05270 */
[----:B------:R-:W-:Y:S06]  /*3040*/  UGETNEXTWORKID.BROADCAST [UR4], [UR5] ;  /* 0x00000000040073ca */ /* 0x000fec0008000100 */
[----:B------:R-:W-:Y:S01]  /*3050*/  USEL UR4, URZ, 0x1, UP0 ;  /* 0x00000001ff047887 */ /* 0x000fe20008000000 */
[----:B------:R-:W-:Y:S01]  /*3060*/  ISETP.NE.AND P0, PT, R8, 0x2, PT ;  /* 0x000000020800780c */ /* 0x000fe20003f05270 */
[----:B------:R-:W-:Y:S01]  /*3070*/  USEL UR6, UR6, URZ, UP0 ;  /* 0x000000ff06067287 */ /* 0x000fe20008000000 */
[----:B------:R-:W2:Y:S03]  /*3080*/  SYNCS.PHASECHK.TRANS64.TRYWAIT P1, [R0+URZ+0x140], R5 ;  /* 0x00014005000075a7 */ /* 0x000ea600080211ff */
[----:B------:R-:W-:Y:S01]  /*3090*/  LOP3.LUT R12, R12, UR4, RZ, 0x3c, !PT ;  /* 0x000000040c0c7c12 */ /* 0x000fe2000f8e3cff */
[----:B-12---:R-:W-:Y:S07]  /*30a0*/  @!P1 BRA `(.L_x_57) ;  /* 0x0000005000489947 */ /* 0x006fee0003800000 */
.L_x_158:
[C---:B------:R-:W-:Y:S01]  /*30b0*/  LEA R4, R11.reuse, UR37, 0x4 ;  /* 0x000000250b047c11 */ /* 0x040fe2000f8e20ff */
[----:B-1----:R-:W-:Y:S01]  /*30c0*/  VIADD R0, R0, 0x150 ;  /* 0x0000015000007836 */ /* 0x002fe20000000000 */
[----:B------:R-:W-:Y:S01]  /*30d0*/  SEL R8, R8, RZ, P0 ;  /* 0x000000ff08087207 */ /* 0x000fe20000000000 */
[----:B------:R-:W-:-:S03]  /*30e0*/  VIADD R11, R11, 0x1 ;  /* 0x000000010b0b7836 */ /* 0x000fc60000000000 */
[----:B------:R-:W1:Y:S01]  /*30f0*/  LDS.128 R4, [R4+0x1d0] ;  /* 0x0001d00004047984 */ /* 0x000e620000000c00 */
[----:B------:R-:W-:Y:S02]  /*3100*/  PRMT R0, RZ, 0x654, R0 ;  /* 0x00000654ff007816 */ /* 0x000fe40000000000 */
[C---:B------:R-:W-:Y:S01]  /*3110*/  ISETP.NE.AND P1, PT, R11.reuse, 0x2, PT ;  /* 0x000000020b00780c */ /* 0x040fe20003f25270 */
[----:B------:R-:W-:Y:S01]  /*3120*/  @!PT LDS RZ, [RZ] ;  /* 0x00000000fffff984 */ /* 0x000fe20000000800 */
[----:B------:R-:W-:Y:S01]  /*3130*/  @!PT LDS RZ, [RZ] ;  /* 0x00000000fffff984 */ /* 0x000fe20000000800 */
[----:B------:R-:W-:Y:S01]  /*3140*/  @!PT LDS RZ, [RZ] ;  /* 0x00000000fffff984 */ /* 0x000fe20000000800 */
[----:B------:R-:W-:Y:S01]  /*3150*/  @!PT LDS RZ, [RZ] ;  /* 0x00000000fffff984 */ /* 0x000fe20000000800 */
[----:B------:R2:W-:Y:S06]  /*3160*/  MEMBAR.ALL.CTA ;  /* 0x0000000000007992 */ /* 0x0005ec0000008000 */
[----:B--2---:R-:W2:Y:S01]  /*3170*/  FENCE.VIEW.ASYNC.S ;  /* 0x00000000000073c6 */ /* 0x004ea20000000000 */
[----:B------:R-:W-:Y:S01]  /*3180*/  SEL R11, R11, RZ, P1 ;  /* 0x000000ff0b0b7207 */ /* 0x000fe20000800000 */
[----:B--2---:R2:W-:Y:S01]  /*3190*/  SYNCS.ARRIVE.TRANS64.RED.A1T0 RZ, [R0+URZ], RZ ;  /* 0x000000ff00ff79a7 */ /* 0x0045e200081004ff */
[----:B-1----:R-:W-:-:S02]  /*31a0*/  LOP3.LUT P3, RZ, R6, 0x1, RZ, 0xc0, !PT ;  /* 0x0000000106ff7812 */ /* 0x002fc4000786c0ff */
[----:B------:R-:W-:-:S04]  /*31b0*/  SEL R5, RZ, 0x1, P1 ;  /* 0x00000001ff057807 */ /* 0x000fc80000800000 */
[----:B------:R-:W-:Y:S02]  /*31c0*/  LOP3.LUT R10, R10, R5, RZ, 0x3c, !PT ;  /* 0x000000050a0a7212 */ /* 0x000fe400078e3cff */
[----:B--2---:R-:W-:-:S04]  /*31d0*/  SEL R0, RZ, 0x1, P0 ;  /* 0x00000001ff007807 */ /* 0x004fc80000000000 */
[----:B------:R-:W-:Y:S01]  /*31e0*/  LOP3.LUT R9, R9, R0, RZ, 0x3c, !PT ;  /* 0x0000000009097212 */ /* 0x000fe200078e3cff */
[----:B------:R-:W-:Y:S06]  /*31f0*/  @P3 BRA `(.L_x_58) ;  /* 0xfffffffc002c3947 */ /* 0x000fec000383ffff */
[----:B------:R-:W-:Y:S01]  /*3200*/  ULEA UR5, UR6, UR37, 0x3 ;  /* 0x0000002506057291 */ /* 0x000fe2000f8e18ff */
[----:B------:R-:W-:-:S08]  /*3210*/  SHF.L.U32 R3, R12, 0x1f, RZ ;  /* 0x0000001f0c037819 */ /* 0x000fd000000006ff */
[----:B------:R-:W1:Y:S02]  /*3220*/  SYNCS.PHASECHK.TRANS64 P0, [UR5+0x150], R3 ;  /* 0x00015003ff0075a7 */ /* 0x000e640008001005 */
[----:B-1----:R-:W-:Y:S05]  /*3230*/  @P0 BRA `(.L_x_59) ;  /* 0x0000000000080947 */ /* 0x002fea0003800000 */
[----:B------:R-:W1:Y:S02]  /*3240*/  SYNCS.PHASECHK.TRANS64.TRYWAIT P0, [UR5+0x150], R3 ;  /* 0x00015003ff0075a7 */ /* 0x000e640008001105 */
[----:B-1----:R-:W-:Y:S05]  /*3250*/  @!P0 BRA `(.L_x_60) ;  /* 0x0000004c00f08947 */ /* 0x002fea0003800000 */
.L_x_59:
[----:B------:R-:W-:-:S04]  /*3260*/  UIADD3 UR4, UPT, UPT, UR6, 0x1, URZ ;  /* 0x0000000106047890 */ /* 0x000fc8000fffe0ff */
[----:B------:R-:W-:-:S04]  /*3270*/  UISETP.NE.AND UP0, UPT, UR4, 0x2, UPT ;  /* 0x000000020400788c */ /* 0x000fc8000bf05270 */
[----:B------:R-:W-:Y:S02]  /*3280*/  USEL UR7, URZ, 0x1, UP0 ;  /* 0x00000001ff077887 */ /* 0x000fe40008000000 */
[----:B------:R-:W-:-:S04]  /*3290*/  USEL UR4, UR4, URZ, UP0 ;  /* 0x000000ff04047287 */ /* 0x000fc80008000000 */
[----:B------:R-:W-:Y:S01]  /*32a0*/  ULEA UR4, UR4, UR37, 0x3 ;  /* 0x0000002504047291 */ /* 0x000fe2000f8e18ff */
[----:B-1----:R-:W-:-:S04]  /*32b0*/  LOP3.LUT R3, R12, UR7, RZ, 0x3c, !PT ;  /* 0x000000070c037c12 */ /* 0x002fc8000f8e3cff */
[----:B------:R-:W-:-:S04]  /*32c0*/  SHF.L.U32 R0, R3, 0x1f, RZ ;  /* 0x0000001f03007819 */ /* 0x000fc800000006ff */
[----:B------:R-:W1:Y:S02]  /*32d0*/  SYNCS.PHASECHK.TRANS64 P0, [UR4+0x150], R0 ;  /* 0x00015000ff0075a7 */ /* 0x000e640008001004 */
[----:B-1----:R-:W-:Y:S05]  /*32e0*/  @P0 EXIT ;  /* 0x000000000000094d */ /* 0x002fea0003800000 */
[----:B------:R-:W-:Y:S02]  /*32f0*/  SHF.L.U32 R3, R3, 0x1f, RZ ;  /* 0x0000001f03037819 */ /* 0x000fe400000006ff */
[----:B------:R-:W-:-:S07]  /*3300*/  MOV R0, UR4 ;  /* 0x0000000400007c02 */ /* 0x000fce0008000f00 */
.L_x_61:
[----:B-1----:R1:W2:Y:S02]  /*3310*/  SYNCS.PHASECHK.TRANS64.TRYWAIT P0, [R0+URZ+0x150], R3 ;  /* 0x00015003000075a7 */ /* 0x0022a400080011ff */
[----:B--2---:R-:W-:Y:S05]  /*3320*/  @!P0 NANOSLEEP.SYNCS 0x989680 ;  /* 0x009896800000895d */ /* 0x004fea0003900000 */
[----:B------:R-:W2:Y:S02]  /*3330*/  @!P0 SYNCS.PHASECHK.TRANS64 P0, [R0+URZ+0x150], R3 ;  /* 0x00015003000085a7 */ /* 0x000ea400080010ff */
[----:B--2---:R-:W-:Y:S05]  /*3340*/  @P0 EXIT ;  /* 0x000000000000094d */ /* 0x004fea0003800000 */
[----:B------:R-:W-:Y:S05]  /*3350*/  BRA `(.L_x_61) ;  /* 0xfffffffc00ec7947 */ /* 0x000fea000383ffff */
.L_x_54:
[----:B------:R-:W-:-:S09]  /*3360*/  UISETP.NE.AND UP1, UPT, UR8, URZ, UPT ;  /* 0x000000ff0800728c */ /* 0x000fd2000bf25270 */
[----:B------:R-:W-:Y:S05]  /*3370*/  BRA.U UP1, `(.L_x_62) ;  /* 0x0000000d018c7547 */ /* 0x000fea000b800000 */
[----:B------:R-:W-:Y:S01]  /*3380*/  UMOV UR4, 0x40 ;  /* 0x0000004000047882 */ /* 0x000fe20000000000 */
[----:B------:R-:W-:Y:S01]  /*3390*/  NOP ;  /* 0x0000000000007918 */ /* 0x000fe20000000000 */
[----:B------:R-:W-:Y:S01]  /*33a0*/  ULEA UR4, UR37, UR4, 0x18 ;  /* 0x0000000425047291 */ /* 0x000fe2000f8ec0ff */
[----:B------:R-:W-:Y:S02]  /*33b0*/  UMOV UR5, 0x400 ;  /* 0x0000040000057882 */ /* 0x000fe40000000000 */
[----:B------:R-:W-:-:S06]  /*33c0*/  ULEA UR37, UR37, UR5, 0x18 ;  /* 0x0000000525257291 */ /* 0x000fcc000f8ec0ff */
[----:B------:R-:W1:Y:S02]  /*33d0*/  LDS.U8 R0, [UR4+0x1c] ;  /* 0x00001c04ff007984 */ /* 0x000e640008000000 */
[----:B-1----:R-:W-:-:S13]  /*33e0*/  ISETP.NE.AND P0, PT, R0, RZ, PT ;  /* 0x000000ff0000720c */ /* 0x002fda0003f05270 */
[----:B------:R-:W-:Y:S05]  /*33f0*/  @P0 BRA `(.L_x_63) ;  /* 0x0000000000580947 */ /* 0x000fea0003800000 */
[----:B------:R-:W-:-:S13]  /*3400*/  ELECT P0, URZ, PT ;  /* 0x0000000000ff782f */ /* 0x000fda0003800000 */
[----:B------:R-:W-:Y:S05]  /*3410*/  @!P0 BRA `(.L_x_64) ;  /* 0x0000000000608947 */ /* 0x000fea0003800000 */
[----:B------:R-:W-:Y:S01]  /*3420*/  UMOV UR5, 0x10 ;  /* 0x0000001000057882 */ /* 0x000fe20000000000 */
[----:B------:R-:W-:Y:S01]  /*3430*/  HFMA2 R0, -RZ, RZ, 0, 5.9604644775390625e-08 ;  /* 0x00000001ff007431 */ /* 0x000fe200000001ff */
[----:B------:R-:W-:-:S03]  /*3440*/  MOV R2, 0xffff ;  /* 0x0000ffff00027802 */ /* 0x000fc60000000f00 */
[----:B------:R-:W-:Y:S04]  /*3450*/  DEPBAR.LE SB1, 0x36 ;  /* 0x00009d800000791a */ /* 0x000fe80000000000 */
[----:B------:R-:W1:Y:S02]  /*3460*/  UTCATOMSWS.FIND_AND_SET.ALIGN UP0, UR5, UR5 ;  /* 0x00000005000575e3 */ /* 0x000e640008000800 */
[----:B-1----:R-:W-:Y:S01]  /*3470*/  MOV R3, UR5 ;  /* 0x0000000500037c02 */ /* 0x002fe20008000f00 */
[----:B------:R-:W-:Y:S06]  /*3480*/  BRA.U UP0, `(.L_x_65) ;  /* 0x0000000100187547 */ /* 0x000fec000b800000 */
.L_x_66:
[----:B------:R-:W-:Y:S05]  /*3490*/  NANOSLEEP 0x64 ;  /* 0x000000640000795d */ /* 0x000fea0003800000 */
[----:B------:R-:W-:-:S05]  /*34a0*/  UMOV UR5, 0x10 ;  /* 0x0000001000057882 */ /* 0x000fca0000000000 */
[----:B------:R-:W-:Y:S04]  /*34b0*/  DEPBAR.LE SB1, 0x36 ;  /* 0x00009d800000791a */ /* 0x000fe80000000000 */
[----:B------:R-:W1:Y:S02]  /*34c0*/  UTCATOMSWS.FIND_AND_SET.ALIGN UP0, UR5, UR5 ;  /* 0x00000005000575e3 */ /* 0x000e640008000800 */
[----:B-1----:R-:W-:Y:S01]  /*34d0*/  MOV R3, UR5 ;  /* 0x0000000500037c02 */ /* 0x002fe20008000f00 */
[----:B------:R-:W-:Y:S05]  /*34e0*/  BRA.U !UP0, `(.L_x_66) ;  /* 0xfffffffd08e87547 */ /* 0x000fea000b83ffff */
.L_x_65:
[-C--:B------:R-:W-:Y:S02]  /*34f0*/  SHF.L.U32 R2, R2, R3.reuse, RZ ;  /* 0x0000000302027219 */ /* 0x080fe400000006ff */
[----:B------:R-:W-:Y:S01]  /*3500*/  SHF.L.U32 R0, R0, R3, RZ ;  /* 0x0000000300007219 */ /* 0x000fe200000006ff */
[----:B------:R-:W-:Y:S02]  /*3510*/  IMAD.SHL.U32 R3, R3, 0x20, RZ ;  /* 0x0000002003037824 */ /* 0x000fe400078e00ff */
[----:B------:R1:W-:Y:S04]  /*3520*/  ATOMS.OR RZ, [UR4+0x14], R2 ;  /* 0x00001402ffff798c */ /* 0x0003e8000b000004 */
[----:B------:R1:W-:Y:S04]  /*3530*/  ATOMS.OR RZ, [UR4+0x18], R0 ;  /* 0x00001800ffff798c */ /* 0x0003e8000b000004 */
[----:B------:R1:W-:Y:S01]  /*3540*/  STS [UR37+0x1f0], R3 ;  /* 0x0001f003ff007988 */ /* 0x0003e20008000825 */
[----:B------:R-:W-:Y:S05]  /*3550*/  BRA `(.L_x_64) ;  /* 0x0000000000107947 */ /* 0x000fea0003800000 */
.L_x_63:
[----:B------:R-:W-:Y:S02]  /*3560*/  MOV R0, 0xffffffff ;  /* 0xffffffff00007802 */ /* 0x000fe40000000f00 */
[----:B------:R-:W-:-:S03]  /*3570*/  MOV R2, 0x35a0 ;  /* 0x000035a000027802 */ /* 0x000fc60000000f00 */
[----:B------:R1:W-:Y:S04]  /*3580*/  STS [UR37+0x1f0], R0 ;  /* 0x0001f000ff007988 */ /* 0x0003e80008000825 */
[----:B-1-3-5:R-:W-:Y:S05]  /*3590*/  CALL.REL.NOINC `($__internal_1_$__cuda_sm10x_tcgen05_guardrail_trap_phase_invalid_during_alloc) ;  /* 0x0000005000ac7944 */ /* 0x02afea0003c00000 */
.L_x_64:
[----:B------:R-:W-:Y:S05]  /*35a0*/  WARPSYNC.ALL ;  /* 0x0000000000007948 */ /* 0x000fea0003800000 */
[----:B------:R-:W2:Y:S01]  /*35b0*/  S2UR UR6, SR_CgaCtaId ;  /* 0x00000000000679c3 */ /* 0x000ea20000008800 */
[----:B------:R-:W-:Y:S01]  /*35c0*/  UMOV UR4, 0x400 ;  /* 0x0000040000047882 */ /* 0x000fe20000000000 */
[----:B------:R-:W-:-:S06]  /*35d0*/  NOP ;  /* 0x0000000000007918 */ /* 0x000fcc0000000000 */
[----:B------:R-:W-:Y:S06]  /*35e0*/  BAR.ARV 0x6, 0xa0 ;  /* 0x0182800000007b1d */ /* 0x000fec0000002000 */
[----:B------:R-:W4:Y:S01]  /*35f0*/  LDCU UR7, c[0x0][0x38c] ;  /* 0x00007180ff0777ac */ /* 0x000f220008000800 */
[----:B------:R-:W-:Y:S01]  /*3600*/  IMAD.MOV.U32 R11, RZ, RZ, 0x1 ;  /* 0x00000001ff0b7424 */ /* 0x000fe200078e00ff */
[----:B------:R-:W-:Y:S01]  /*3610*/  CS2R R8, SRZ ;  /* 0x0000000000087805 */ /* 0x000fe2000001ff00 */
[----:B------:R-:W-:Y:S01]  /*3620*/  IMAD.MOV.U32 R10, RZ, RZ, RZ ;  /* 0x000000ffff0a7224 */ /* 0x000fe200078e00ff */
[----:B------:R-:W-:Y:S01]  /*3630*/  UMOV UR16, URZ ;  /* 0x000000ff00107c82 */ /* 0x000fe20008000000 */
[----:B------:R-:W-:Y:S01]  /*3640*/  UMOV UR15, URZ ;  /* 0x000000ff000f7c82 */ /* 0x000fe20008000000 */
[----:B------:R-:W-:Y:S01]  /*3650*/  UMOV UR22, 0x0 ;  /* 0x0000000000167882 */ /* 0x000fe20000000000 */
[----:B------:R-:W-:Y:S01]  /*3660*/  UMOV UR23, 0x4218010 ;  /* 0x0421801000177882 */ /* 0x000fe20000000000 */
[----:B------:R-:W-:Y:S01]  /*3670*/  UMOV UR20, 0x0 ;  /* 0x0000000000147882 */ /* 0x000fe20000000000 */
[----:B------:R-:W-:Y:S01]  /*3680*/  UMOV UR21, 0x4218010 ;  /* 0x0421801000157882 */ /* 0x000fe20000000000 */
[----:B--2---:R-:W-:Y:S01]  /*3690*/  ULEA UR6, UR6, UR4, 0x18 ;  /* 0x0000000406067291 */ /* 0x004fe2000f8ec0ff */
[----:B------:R-:W2:Y:S03]  /*36a0*/  LDCU UR4, c[0x0][0x38c] ;  /* 0x00007180ff0477ac */ /* 0x000ea60008000800 */
[----:B------:R-:W-:-:S02]  /*36b0*/  UIADD3 UR18, UPT, UPT, UR6, 0x4400, URZ ;  /* 0x0000440006127890 */ /* 0x000fc4000fffe0ff */
[----:B----4-:R-:W-:-:S03]  /*36c0*/  UIADD3 UR7, UPT, UPT, UR7, 0x3f, URZ ;  /* 0x0000003f07077890 */ /* 0x010fc6000fffe0ff */
[----:B-1----:R-:W1:Y:S01]  /*36d0*/  LDS R0, [UR6+0x1f0] ;  /* 0x0001f006ff007984 */ /* 0x002e620008000800 */
[----:B------:R-:W-:Y:S02]  /*36e0*/  UIADD3 UR17, UPT, UPT, UR6, 0x15400, URZ ;  /* 0x0001540006117890 */ /* 0x000fe4000fffe0ff */
[----:B------:R-:W-:Y:S02]  /*36f0*/  USHF.R.S32.HI UR5, URZ, 0x1f, UR7 ;  /* 0x0000001fff057899 */ /* 0x000fe40008011407 */
[----:B------:R-:W-:Y:S02]  /*3700*/  USHF.R.U32.HI UR18, URZ, 0x4, UR18 ;  /* 0x00000004ff127899 */ /* 0x000fe40008011612 */
[----:B------:R-:W-:Y:S02]  /*3710*/  ULEA.HI UR5, UR5, UR7, URZ, 0x6 ;  /* 0x0000000705057291 */ /* 0x000fe4000f8f30ff */
[----:B------:R-:W-:Y:S02]  /*3720*/  USHF.R.U32.HI UR17, URZ, 0x4, UR17 ;  /* 0x00000004ff117899 */ /* 0x000fe40008011611 */
[----:B------:R-:W-:-:S02]  /*3730*/  USHF.R.S32.HI UR5, URZ, 0x6, UR5 ;  /* 0x00000006ff057899 */ /* 0x000fc40008011405 */
[----:B------:R-:W-:Y:S02]  /*3740*/  ULOP3.LUT UR18, UR18, 0x3fff, URZ, 0xc0, !UPT ;  /* 0x00003fff12127892 */ /* 0x000fe4000f8ec0ff */
[----:B------:R-:W-:Y:S02]  /*3750*/  UISETP.LT.AND UP0, UPT, UR5, 0x1, UPT ;  /* 0x000000010500788c */ /* 0x000fe4000bf01270 */
[----:B------:R-:W-:Y:S02]  /*3760*/  ULOP3.LUT UR17, UR17, 0x3fff, URZ, 0xc0, !UPT ;  /* 0x00003fff11117892 */ /* 0x000fe4000f8ec0ff */
[----:B------:R-:W-:Y:S02]  /*3770*/  USEL UR10, UR5, 0x1, !UP0 ;  /* 0x00000001050a7887 */ /* 0x000fe4000c000000 */
[----:B--2---:R-:W-:Y:S02]  /*3780*/  UISETP.GE.AND UP3, UPT, UR4, 0x1, UPT ;  /* 0x000000010400788c */ /* 0x004fe4000bf66270 */
[----:B------:R-:W-:Y:S01]  /*3790*/  UIADD3 UR10, UPT, UPT, -UR10, URZ, URZ ;  /* 0x000000ff0a0a7290 */ /* 0x000fe2000fffe1ff */
[----:B-1----:R-:W-:-:S15]  /*37a0*/  R2UR UR19, R0 ;  /* 0x00000000001372ca */ /* 0x002fde00000e0000 */
.L_x_73:
[----:B------:R-:W-:Y:S02]  /*37b0*/  LEA R0, R10, UR6, 0x3 ;  /* 0x000000060a007c11 */ /* 0x000fe4000f8e18ff */
[----:B------:R-:W-:Y:S02]  /*37c0*/  SHF.L.U32 R5, R9, 0x1f, RZ ;  /* 0x0000001f09057819 */ /* 0x000fe400000006ff */
[----:B------:R-:W-:Y:S01]  /*37d0*/  PLOP3.LUT P0, PT, PT, PT, UP3, 0x80, 0x8 ;  /* 0x000000000008781c */ /* 0x000fe20003f0f038 */
[----:B------:R-:W-:Y:S01]  /*37e0*/  VIADD R3, R0, 0x150 ;  /* 0x0000015000037836 */ /* 0x000fe20000000000 */
[----:B-1----:R-:W1:Y:S02]  /*37f0*/  SYNCS.PHASECHK.TRANS64.TRYWAIT P1, [R0+URZ+0x140], R5 ;  /* 0x00014005000075a7 */ /* 0x002e6400080211ff */
[----:B-1--4-:R-:W-:Y:S09]  /*3800*/  @!P1 BRA `(.L_x_67) ;  /* 0x00000048009c9947 */ /* 0x012ff20003800000 */
.L_x_160:
[----:B------:R-:W-:Y:S01]  /*3810*/  LEA R4, R10, UR6, 0x4 ;  /* 0x000000060a047c11 */ /* 0x000fe2000f8e20ff */
[----:B------:R-:W-:Y:S01]  /*3820*/  @UP3 ULEA UR4, UR15, UR6, 0x3 ;  /* 0x000000060f043291 */ /* 0x000fe2000f8e18ff */
[----:B------:R-:W-:Y:S01]  /*3830*/  PLOP3.LUT P2, PT, PT, PT, PT, 0x80, 0x8 ;  /* 0x000000000008781c */ /* 0x000fe20003f4f070 */
[----:B------:R-:W-:Y:S01]  /*3840*/  ULEA UR8, UR16, UR6, 0x3 ;  /* 0x0000000610087291 */ /* 0x000fe2000f8e18ff */
[----:B------:R-:W-:Y:S02]  /*3850*/  PRMT R3, RZ, 0x654, R3 ;  /* 0x00000654ff037816 */ /* 0x000fe40000000003 */
[----:B-1----:R-:W1:Y:S01]  /*3860*/  LDS.128 R4, [R4+0x1d0] ;  /* 0x0001d00004047984 */ /* 0x002e620000000c00 */
[----:B------:R-:W-:Y:S02]  /*3870*/  @P0 SHF.L.U32 R2, R8, 0x1f, RZ ;  /* 0x0000001f08020819 */ /* 0x000fe400000006ff */
[----:B------:R-:W-:Y:S01]  /*3880*/  SHF.L.U32 R0, R11, 0x1f, RZ ;  /* 0x0000001f0b007819 */ /* 0x000fe200000006ff */
[----:B------:R-:W-:Y:S01]  /*3890*/  @!PT LDS RZ, [RZ] ;  /* 0x00000000fffff984 */ /* 0x000fe20000000800 */
[----:B------:R-:W-:Y:S01]  /*38a0*/  @!PT LDS RZ, [RZ] ;  /* 0x00000000fffff984 */ /* 0x000fe20000000800 */
[----:B------:R-:W-:Y:S01]  /*38b0*/  @!PT LDS RZ, [RZ] ;  /* 0x00000000fffff984 */ /* 0x000fe20000000800 */
[----:B------:R-:W-:Y:S01]  /*38c0*/  @!PT LDS RZ, [RZ] ;  /* 0x00000000fffff984 */ /* 0x000fe20000000800 */
[----:B------:R2:W-:Y:S06]  /*38d0*/  MEMBAR.ALL.CTA ;  /* 0x0000000000007992 */ /* 0x0005ec0000008000 */
[----:B--2---:R-:W2:Y:S02]  /*38e0*/  FENCE.VIEW.ASYNC.S ;  /* 0x00000000000073c6 */ /* 0x004ea40000000000 */
[----:B--2---:R2:W-:Y:S01]  /*38f0*/  SYNCS.ARRIVE.TRANS64.RED.A1T0 RZ, [R3+URZ], RZ ;  /* 0x000000ff03ff79a7 */ /* 0x0045e200081004ff */
[----:B------:R2:W4:Y:S01]  /*3900*/  @P0 SYNCS.PHASECHK.TRANS64.TRYWAIT P2, [UR4], R2 ;  /* 0x00000002ff0005a7 */ /* 0x0005220008041104 */
[----:B------:R-:W-:Y:S01]  /*3910*/  ULEA.HI UR4, UR16, UR16, URZ, 0x1 ;  /* 0x0000001010047291 */ /* 0x000fe2000f8f08ff */
[----:B-1----:R-:W-:-:S03]  /*3920*/  LOP3.LUT P1, RZ, R6, 0x1, RZ, 0xc0, !PT ;  /* 0x0000000106ff7812 */ /* 0x002fc6000782c0ff */
[----:B------:R-:W-:Y:S02]  /*3930*/  USHF.L.U32 UR9, UR4, 0x6, URZ ;  /* 0x0000000604097899 */ /* 0x000fe400080006ff */
[----:B------:R-:W-:Y:S02]  /*3940*/  ULOP3.LUT UR4, UR4, 0xffe, URZ, 0xc0, !UPT ;  /* 0x00000ffe04047892 */ /* 0x000fe4000f8ec0ff */
[----:B------:R-:W-:Y:S02]  /*3950*/  ULOP3.LUT UR9, UR9, 0xffffff80, URZ, 0xc0, !UPT ;  /* 0xffffff8009097892 */ /* 0x000fe4000f8ec0ff */
[----:B------:R-:W-:Y:S02]  /*3960*/  UIADD3 UR4, UPT, UPT, -UR4, UR16, URZ ;  /* 0x0000001004047290 */ /* 0x000fe4000fffe1ff */
[----:B------:R-:W-:Y:S01]  /*3970*/  UIADD3 UR9, UPT, UPT, UR19, UR9, URZ ;  /* 0x0000000913097290 */ /* 0x000fe2000fffe0ff */
[----:B------:R-:W1:Y:S03]  /*3980*/  SYNCS.PHASECHK.TRANS64.TRYWAIT P0, [UR8+0x180], R0 ;  /* 0x00018000ff0075a7 */ /* 0x000e660008001108 */
[----:B------:R-:W-:Y:S01]  /*3990*/  ULEA UR9, UR4, UR9, 0x14 ;  /* 0x0000000904097291 */ /* 0x000fe2000f8ea0ff */
[----:B-12-4-:R-:W-:Y:S11]  /*39a0*/  @!P0 BRA `(.L_x_68) ;  /* 0x0000004800488947 */ /* 0x016ff60003800000 */
.L_x_162:
[----:B------:R-:W-:Y:S01]  /*39b0*/  IADD3 R10, PT, PT, R10, 0x1, RZ ;  /* 0x000000010a0a7810 */ /* 0x000fe20007ffe0ff */
[----:B------:R-:W-:Y:S06]  /*39c0*/  BRA.U !UP3, `(.L_x_69) ;  /* 0x000000010b987547 */ /* 0x000fec000b800000 */
[----:B------:R-:W-:Y:S01]  /*39d0*/  UPLOP3.LUT UP4, UPT, UPT, UPT, UPT, 0x40, 0x4 ;  /* 0x000000000004789c */ /* 0x000fe20003f8e870 */
[----:B------:R-:W-:Y:S01]  /*39e0*/  UMOV UR14, UR10 ;  /* 0x0000000a000e7c82 */ /* 0x000fe20008000000 */
[----:B------:R-:W-:Y:S01]  /*39f0*/  UMOV UR13, UR5 ;  /* 0x00000005000d7c82 */ /* 0x000fe20008000000 */
[----:B------:R-:W-:-:S08]  /*3a00*/  UMOV UR12, UR15 ;  /* 0x0000000f000c7c82 */ /* 0x000fd00008000000 */
.L_x_72:
[----:B------:R-:W-:Y:S02]  /*3a10*/  UIADD3 UR14, UPT, UPT, UR14, 0x1, URZ ;  /* 0x000000010e0e7890 */ /* 0x000fe4000fffe0ff */
[----:B--2---:R-:W-:Y:S02]  /*3a20*/  ULEA UR7, UR12, UR6, 0x3 ;  /* 0x000000060c077291 */ /* 0x004fe4000f8e18ff */
[----:B------:R-:W-:Y:S01]  /*3a30*/  UISETP.NE.AND UP0, UPT, UR14, URZ, UPT ;  /* 0x000000ff0e00728c */ /* 0x000fe2000bf05270 */
[----:B----4-:R-:W-:Y:S10]  /*3a40*/  @P2 BRA `(.L_x_70) ;  /* 0x00000000000c2947 */ /* 0x010ff40003800000 */
[----:B-1----:R-:W-:Y:S04]  /*3a50*/  SHF.L.U32 R3, R8, 0x1f, RZ ;  /* 0x0000001f08037819 */ /* 0x002fe800000006ff */
[----:B------:R-:W1:Y:S02]  /*3a60*/  SYNCS.PHASECHK.TRANS64.TRYWAIT P0, [UR7], R3 ;  /* 0x00000003ff0075a7 */ /* 0x000e640008001107 */
[----:B-1----:R-:W-:Y:S05]  /*3a70*/  @!P0 BRA `(.L_x_71) ;  /* 0x00000048002c8947 */ /* 0x002fea0003800000 */
.L_x_70:
[----:B------:R-:W-:Y:S01]  /*3a80*/  UISETP.NE.AND UP1, UPT, UR13, 0x1, UPT ;  /* 0x000000010d00788c */ /* 0x000fe2000bf25270 */
[----:B------:R-:W-:Y:S01]  /*3a90*/  PLOP3.LUT P2, PT, PT, PT, PT, 0x80, 0x8 ;  /* 0x000000000008781c */ /* 0x000fe20003f4f070 */
[----:B------:R-:W-:Y:S02]  /*3aa0*/  UIADD3 UR15, UPT, UPT, UR12, 0x1, URZ ;  /* 0x000000010c0f7890 */ /* 0x000fe4000fffe0ff */
[----:B------:R-:W-:Y:S02]  /*3ab0*/  ULEA UR24, UR12, UR17, 0x9 ;  /* 0x000000110c187291 */ /* 0x000fe4000f8e48ff */
[----:B------:R-:W-:Y:S01]  /*3ac0*/  UISETP.NE.AND UP2, UPT, UR15, 0x11, UPT ;  /* 0x000000110f00788c */ /* 0x000fe2000bf45270 */
[----:B------:R-:W-:Y:S01]  /*3ad0*/  PLOP3.LUT P0, PT, PT, PT, UP1, 0x80, 0x8 ;  /* 0x000000000008781c */ /* 0x000fe20003f0f018 */
[----:B------:R-:W-:Y:S02]  /*3ae0*/  ULEA UR26, UR12, UR18, 0x8 ;  /* 0x000000120c1a7291 */ /* 0x000fe4000f8e40ff */
[----:B------:R-:W-:Y:S02]  /*3af0*/  USEL UR11, URZ, 0x1, UP2 ;  /* 0x00000001ff0b7887 */ /* 0x000fe40009000000 */
[----:B------:R-:W-:Y:S02]  /*3b00*/  USEL UR15, UR15, URZ, UP2 ;  /* 0x000000ff0f0f7287 */ /* 0x000fe40009000000 */
[----:B------:R-:W-:Y:S02]  /*3b10*/  UIADD3 UR30, UPT, UPT, UR24, 0x100, URZ ;  /* 0x00000100181e7890 */ /* 0x000fe4000fffe0ff */
[----:B------:R-:W-:Y:S01]  /*3b20*/  @UP1 ULEA UR4, UR15, UR6, 0x3 ;  /* 0x000000060f041291 */ /* 0x000fe2000f8e18ff */
[----:B------:R-:W-:Y:S01]  /*3b30*/  LOP3.LUT R8, R8, UR11, RZ, 0x3c, !PT ;  /* 0x0000000b08087c12 */ /* 0x000fe2000f8e3cff */
[----:B------:R-:W-:Y:S02]  /*3b40*/  UIADD3 UR28, UPT, UPT, UR26, 0x80, URZ ;  /* 0x000000801a1c7890 */ /* 0x000fe4000fffe0ff */
[----:B------:R-:W-:Y:S01]  /*3b50*/  UIADD3 UR7, UPT, UPT, UR7, 0x88, URZ ;  /* 0x0000008807077890 */ /* 0x000fe2000fffe0ff */
[----:B-1----:R-:W-:Y:S01]  /*3b60*/  @P0 SHF.L.U32 R0, R8, 0x1f, RZ ;  /* 0x0000001f08000819 */ /* 0x002fe200000006ff */
[----:B------:R-:W-:Y:S01]  /*3b70*/  UMOV UR25, 0x40004040 ;  /* 0x4000404000197882 */ /* 0x000fe20000000000 */
[----:B------:R-:W-:Y:S01]  /*3b80*/  UMOV UR27, 0x80004020 ;  /* 0x80004020001b7882 */ /* 0x000fe20000000000 */
[----:B------:R-:W-:Y:S01]  /*3b90*/  UMOV UR31, 0x40004040 ;  /* 0x40004040001f7882 */ /* 0x000fe20000000000 */
[----:B------:R2:W4:Y:S01]  /*3ba0*/  @P0 SYNCS.PHASECHK.TRANS64.TRYWAIT P2, [UR4], R0 ;  /* 0x00000000ff0005a7 */ /* 0x0005220008041104 */
[----:B------:R-:W-:Y:S01]  /*3bb0*/  UIADD3 UR13, UPT, UPT, UR13, -0x1, URZ ;  /* 0xffffffff0d0d7890 */ /* 0x000fe2000fffe0ff */
[----:B------:R2:W-:Y:S01]  /*3bc0*/  UTCQMMA gdesc[UR26], gdesc[UR24], tmem[UR9], tmem[UR22], idesc[UR23], UP4 ;  /* 0x00ff16181a0075ea */ /* 0x0005e2000a000309 */
[----:B------:R-:W-:Y:S01]  /*3bd0*/  UPLOP3.LUT UP4, UPT, UPT, UPT, UPT, 0x80, 0x8 ;  /* 0x000000000008789c */ /* 0x000fe20003f8f070 */
[----:B------:R-:W-:Y:S01]  /*3be0*/  UMOV UR29, 0x80004020 ;  /* 0x80004020001d7882 */ /* 0x000fe20000000000 */
[----:B------:R-:W-:Y:S01]  /*3bf0*/  UMOV UR12, UR15 ;  /* 0x0000000f000c7c82 */ /* 0x000fe20008000000 */
[----:B------:R2:W-:Y:S01]  /*3c00*/  UTCQMMA gdesc[UR28], gdesc[UR30], tmem[UR9], tmem[UR20], idesc[UR21], UPT ;  /* 0x00ff141e1c0075ea */ /* 0x0005e2000b800309 */
[----:B------:R2:W-:Y:S01]  /*3c10*/  UTCBAR [UR7], URZ ;  /* 0x000000ff070073e9 */ /* 0x0005e200080000ff */
[----:B------:R-:W-:Y:S06]  /*3c20*/  BRA.U UP0, `(.L_x_72) ;  /* 0xfffffffd00787547 */ /* 0x000fec000b83ffff */
.L_x_69:
[----:B------:R-:W-:Y:S01]  /*3c30*/  UIADD3 UR16, UPT, UPT, UR16, 0x1, URZ ;  /* 0x0000000110107890 */ /* 0x000fe2000fffe0ff */
[C---:B------:R-:W-:Y:S01]  /*3c40*/  ISETP.NE.AND P0, PT, R10.reuse, 0x2, PT ;  /* 0x000000020a00780c */ /* 0x040fe20003f05270 */
[----:B------:R-:W-:Y:S02]  /*3c50*/  UIADD3 UR8, UPT, UPT, UR8, 0x160, URZ ;  /* 0x0000016008087890 */ /* 0x000fe4000fffe0ff */
[----:B------:R-:W-:Y:S01]  /*3c60*/  UISETP.NE.AND UP0, UPT, UR16, 0x4, UPT ;  /* 0x000000041000788c */ /* 0x000fe2000bf05270 */
[----:B-12---:R-:W-:Y:S02]  /*3c70*/  SEL R0, RZ, 0x1, P0 ;  /* 0x00000001ff007807 */ /* 0x006fe40000000000 */
[----:B------:R-:W-:Y:S01]  /*3c80*/  SEL R10, R10, RZ, P0 ;  /* 0x000000ff0a0a7207 */ /* 0x000fe20000000000 */
[----:B------:R-:W-:Y:S01]  /*3c90*/  USEL UR4, URZ, 0x1, UP0 ;  /* 0x00000001ff047887 */ /* 0x000fe20008000000 */
[----:B------:R-:W-:Y:S01]  /*3ca0*/  LOP3.LUT R9, R9, R0, RZ, 0x3c, !PT ;  /* 0x0000000009097212 */ /* 0x000fe200078e3cff */
[----:B------:R-:W-:Y:S01]  /*3cb0*/  USEL UR16, UR16, URZ, UP0 ;  /* 0x000000ff10107287 */ /* 0x000fe20008000000 */
[----:B------:R1:W-:Y:S03]  /*3cc0*/  UTCBAR [UR8], URZ ;  /* 0x000000ff080073e9 */ /* 0x0003e600080000ff */
[----:B------:R-:W-:Y:S01]  /*3cd0*/  LOP3.LUT R11, R11, UR4, RZ, 0x3c, !PT ;  /* 0x000000040b0b7c12 */ /* 0x000fe2000f8e3cff */
[----:B------:R-:W-:Y:S07]  /*3ce0*/  @P1 BRA `(.L_x_73) ;  /* 0xfffffff800b01947 */ /* 0x000fee000383ffff */
[----:B------:R-:W2:Y:S01]  /*3cf0*/  S2UR UR4, SR_CgaCtaId ;  /* 0x00000000000479c3 */ /* 0x000ea20000008800 */
[----:B------:R-:W-:Y:S01]  /*3d00*/  ELECT P0, URZ, PT ;  /* 0x0000000000ff782f */ /* 0x000fe20003800000 */
[----:B------:R-:W-:Y:S01]  /*3d10*/  IMAD.MOV.U32 R0, RZ, RZ, 0x1 ;  /* 0x00000001ff007424 */ /* 0x000fe200078e00ff */
[----:B------:R-:W-:Y:S01]  /*3d20*/  UIADD3 UR6, UPT, UPT, UR6, 0x180, URZ ;  /* 0x0000018006067890 */ /* 0x000fe2000fffe0ff */
[----:B------:R-:W-:Y:S01]  /*3d30*/  SHF.L.U32 R3, R11, 0x1f, RZ ;  /* 0x0000001f0b037819 */ /* 0x000fe200000006ff */
[----:B------:R-:W-:-:S03]  /*3d40*/  UMOV UR5, 0x40 ;  /* 0x0000004000057882 */ /* 0x000fc60000000000 */
[----:B------:R-:W-:Y:S01]  /*3d50*/  UVIRTCOUNT.DEALLOC.SMPOOL 0x80 ;  /* 0x000000800000784c */ /* 0x000fe20000000000 */
[----:B--2---:R-:W-:Y:S02]  /*3d60*/  ULEA UR4, UR4, UR5, 0x18 ;  /* 0x0000000504047291 */ /* 0x004fe4000f8ec0ff */
[----:B------:R-:W-:-:S07]  /*3d70*/  ULEA UR5, UR16, UR6, 0x3 ;  /* 0x0000000610057291 */ /* 0x000fce000f8e18ff */
[----:B------:R2:W-:Y:S02]  /*3d80*/  @P0 STS.U8 [UR4+0x1c], R0 ;  /* 0x00001c00ff000988 */ /* 0x0005e40008000004 */
[----:B------:R-:W3:Y:S02]  /*3d90*/  SYNCS.PHASECHK.TRANS64.TRYWAIT P0, [UR5], R3 ;  /* 0x00000003ff0075a7 */ /* 0x000ee40008001105 */
[----:B--23--:R-:W-:Y:S05]  /*3da0*/  @!P0 BRA `(.L_x_74) ;  /* 0x0000004400788947 */ /* 0x00cfea0003800000 */
.L_x_165:
[----:B------:R-:W-:-:S04]  /*3db0*/  UIADD3 UR7, UPT, UPT, UR16, 0x1, URZ ;  /* 0x0000000110077890 */ /* 0x000fc8000fffe0ff */
[----:B------:R-:W-:-:S04]  /*3dc0*/  UISETP.NE.AND UP0, UPT, UR7, 0x4, UPT ;  /* 0x000000040700788c */ /* 0x000fc8000bf05270 */
[----:B-1----:R-:W-:Y:S02]  /*3dd0*/  USEL UR8, URZ, 0x1, UP0 ;  /* 0x00000001ff087887 */ /* 0x002fe40008000000 */
[----:B------:R-:W-:-:S04]  /*3de0*/  USEL UR7, UR7, URZ, UP0 ;  /* 0x000000ff07077287 */ /* 0x000fc80008000000 */
[----:B------:R-:W-:Y:S01]  /*3df0*/  ULEA UR5, UR7, UR6, 0x3 ;  /* 0x0000000607057291 */ /* 0x000fe2000f8e18ff */
[----:B------:R-:W-:-:S04]  /*3e00*/  LOP3.LUT R2, R11, UR8, RZ, 0x3c, !PT ;  /* 0x000000080b027c12 */ /* 0x000fc8000f8e3cff */
[----:B--2---:R-:W-:-:S04]  /*3e10*/  SHF.L.U32 R3, R2, 0x1f, RZ ;  /* 0x0000001f02037819 */ /* 0x004fc800000006ff */
[----:B------:R-:W1:Y:S02]  /*3e20*/  SYNCS.PHASECHK.TRANS64.TRYWAIT P0, [UR5], R3 ;  /* 0x00000003ff0075a7 */ /* 0x000e640008001105 */
[----:B-1----:R-:W-:Y:S05]  /*3e30*/  @!P0 BRA `(.L_x_75) ;  /* 0x00000044006c8947 */ /* 0x002fea0003800000 */
.L_x_167:
        /* <DEDUP_REMOVED lines=9> */
.L_x_169:
[----:B------:R-:W-:-:S04]  /*3ed0*/  UIADD3 UR7, UPT, UPT, UR7, 0x1, URZ ;  /* 0x0000000107077890 */ /* 0x000fc8000fffe0ff */
[----:B------:R-:W-:-:S04]  /*3ee0*/  UISETP.NE.AND UP0, UPT, UR7, 0x4, UPT ;  /* 0x000000040700788c */ /* 0x000fc8000bf05270 */
[----:B------:R-:W-:Y:S02]  /*3ef0*/  USEL UR5, URZ, 0x1, UP0 ;  /* 0x00000001ff057887 */ /* 0x000fe40008000000 */
[----:B------:R-:W-:-:S04]  /*3f00*/  USEL UR7, UR7, URZ, UP0 ;  /* 0x000000ff07077287 */ /* 0x000fc80008000000 */
[----:B------:R-:W-:Y:S01]  /*3f10*/  ULEA UR7, UR7, UR6, 0x3 ;  /* 0x0000000607077291 */ /* 0x000fe2000f8e18ff */
[----:B-1----:R-:W-:-:S04]  /*3f20*/  LOP3.LUT R3, R2, UR5, RZ, 0x3c, !PT ;  /* 0x0000000502037c12 */ /* 0x002fc8000f8e3cff */
[----:B------:R-:W-:-:S04]  /*3f30*/  SHF.L.U32 R3, R3, 0x1f, RZ ;  /* 0x0000001f03037819 */ /* 0x000fc800000006ff */
[----:B------:R-:W1:Y:S02]  /*3f40*/  SYNCS.PHASECHK.TRANS64.TRYWAIT P0, [UR7], R3 ;  /* 0x00000003ff0075a7 */ /* 0x000e640008001107 */
[----:B-1----:R-:W-:Y:S05]  /*3f50*/  @!P0 BRA `(.L_x_77) ;  /* 0x0000004400548947 */ /* 0x002fea0003800000 */
.L_x_171:
[----:B------:R-:W-:Y:S01]  /*3f60*/  NOP ;  /* 0x0000000000007918 */ /* 0x000fe20000000000 */
[----:B-1----:R-:W1:Y:S01]  /*3f70*/  LDS R0, [UR4+0x14] ;  /* 0x00001404ff007984 */ /* 0x002e620008000800 */
[----:B------:R-:W-:Y:S01]  /*3f80*/  ULOP3.LUT UR6, UR19, 0xffff, URZ, 0xc0, !UPT ;  /* 0x0000ffff13067892 */ /* 0x000fe2000f8ec0ff */
[----:B------:R-:W-:Y:S01]  /*3f90*/  UMOV UR8, 0xffff ;  /* 0x0000ffff00087882 */ /* 0x000fe20000000000 */
[----:B------:R-:W-:Y:S02]  /*3fa0*/  UMOV UR5, 0x1 ;  /* 0x0000000100057882 */ /* 0x000fe40000000000 */
[----:B------:R-:W-:-:S04]  /*3fb0*/  USHF.R.U32.HI UR6, URZ, 0x5, UR6 ;  /* 0x00000005ff067899 */ /* 0x000fc80008011606 */
[----:B------:R-:W-:Y:S02]  /*3fc0*/  USHF.L.U32 UR8, UR8, UR6, URZ ;  /* 0x0000000608087299 */ /* 0x000fe400080006ff */
[----:B------:R-:W-:-:S04]  /*3fd0*/  USHF.L.U32 UR5, UR5, UR6, URZ ;  /* 0x0000000605057299 */ /* 0x000fc800080006ff */
[----:B-1----:R-:W-:-:S04]  /*3fe0*/  LOP3.LUT R0, R0, UR8, RZ, 0xc0, !PT ;  /* 0x0000000800007c12 */ /* 0x002fc8000f8ec0ff */
[----:B------:R-:W-:-:S13]  /*3ff0*/  ISETP.NE.AND P0, PT, R0, UR8, PT ;  /* 0x0000000800007c0c */ /* 0x000fda000bf05270 */
[----:B------:R-:W-:Y:S05]  /*4000*/  @P0 BRA `(.L_x_78) ;  /* 0x0000000000580947 */ /* 0x000fea0003800000 */
[----:B------:R-:W1:Y:S02]  /*4010*/  LDS R0, [UR4+0x18] ;  /* 0x00001804ff007984 */ /* 0x000e640008000800 */
[----:B-1----:R-:W-:-:S04]  /*4020*/  LOP3.LUT R0, R0, UR5, RZ, 0xc0, !PT ;  /* 0x0000000500007c12 */ /* 0x002fc8000f8ec0ff */
[----:B------:R-:W-:-:S13]  /*4030*/  ISETP.NE.AND P0, PT, R0, UR5, PT ;  /* 0x0000000500007c0c */ /* 0x000fda000bf05270 */
[----:B------:R-:W-:Y:S05]  /*4040*/  @P0 BRA `(.L_x_79) ;  /* 0x00000000003c0947 */ /* 0x000fea0003800000 */
[----:B------:R-:W1:Y:S01]  /*4050*/  S2R R2, SR_LANEID ;  /* 0x0000000000027919 */ /* 0x000e620000000000 */
[----:B------:R-:W-:Y:S01]  /*4060*/  ULOP3.LUT UR8, URZ, UR8, URZ, 0x33, !UPT ;  /* 0x00000008ff087292 */ /* 0x000fe2000f8e33ff */
[----:B------:R-:W-:Y:S01]  /*4070*/  LOP3.LUT R4, RZ, UR5, RZ, 0x33, !PT ;  /* 0x00000005ff047c12 */ /* 0x000fe2000f8e33ff */
[----:B------:R-:W-:Y:S02]  /*4080*/  VOTEU.ANY UR7, UPT, PT ;  /* 0x0000000000077886 */ /* 0x000fe400038e0100 */
[----:B------:R-:W-:Y:S01]  /*4090*/  UFLO.U32 UR7, UR7 ;  /* 0x00000007000772bd */ /* 0x000fe200080e0000 */
[----:B------:R-:W2:Y:S01]  /*40a0*/  REDUX UR5, R4 ;  /* 0x00000000040573c4 */ /* 0x000ea20000000000 */
[----:B------:R-:W-:-:S06]  /*40b0*/  IMAD.U32 R0, RZ, RZ, UR8 ;  /* 0x00000008ff007e24 */ /* 0x000fcc000f8e00ff */
[----:B------:R3:W-:Y:S01]  /*40c0*/  UTCATOMSWS.AND URZ, UR8 ;  /* 0x0000000800ff79e3 */ /* 0x0007e20008000000 */
[----:B------:R-:W4:Y:S01]  /*40d0*/  REDUX UR6, R0 ;  /* 0x00000000000673c4 */ /* 0x000f220000000000 */
[----:B-1----:R-:W-:Y:S01]  /*40e0*/  ISETP.EQ.U32.AND P0, PT, R2, UR7, PT ;  /* 0x0000000702007c0c */ /* 0x002fe2000bf02070 */
[----:B--2---:R-:W-:Y:S01]  /*40f0*/  IMAD.U32 R2, RZ, RZ, UR5 ;  /* 0x00000005ff027e24 */ /* 0x004fe2000f8e00ff */
[----:B----4-:R-:W-:-:S11]  /*4100*/  MOV R3, UR6 ;  /* 0x0000000600037c02 */ /* 0x010fd60008000f00 */
[----:B------:R3:W-:Y:S04]  /*4110*/  @P0 ATOMS.AND RZ, [UR4+0x14], R3 ;  /* 0x00001403ffff098c */ /* 0x0007e8000a800004 */
[----:B------:R3:W-:Y:S01]  /*4120*/  @P0 ATOMS.AND RZ, [UR4+0x18], R2 ;  /* 0x00001802ffff098c */ /* 0x0007e2000a800004 */
[----:B------:R-:W-:Y:S05]  /*4130*/  BRA `(.L_x_80) ;  /* 0x0000000000147947 */ /* 0x000fea0003800000 */
.L_x_79:
[----:B------:R-:W-:Y:S02]  /*4140*/  MOV R2, 0x4160 ;  /* 0x0000416000027802 */ /* 0x000fe40000000f00 */
[----:B----45:R-:W-:Y:S05]  /*4150*/  CALL.REL.NOINC `($__internal_0_$__cuda_sm10x_tcgen05_guardrail_trap_col_being_dealloced_not_returned_by_alloc) ;  /* 0x0000004400b07944 */ /* 0x030fea0003c00000 */
[----:B------:R-:W-:Y:S05]  /*4160*/  BRA `(.L_x_80) ;  /* 0x0000000000087947 */ /* 0x000fea0003800000 */
.L_x_78:
[----:B------:R-:W-:Y:S02]  /*4170*/  MOV R2, 0x4190 ;  /* 0x0000419000027802 */ /* 0x000fe40000000f00 */
[----:B----45:R-:W-:Y:S05]  /*4180*/  CALL.REL.NOINC `($__internal_2_$__cuda_sm10x_tcgen05_guardrail_trap_unallocated_columns_being_dealloced) ;  /* 0x0000004400bc7944 */ /* 0x030fea0003c00000 */
.L_x_80:
[----:B------:R-:W-:Y:S01]  /*4190*/  NOP ;  /* 0x0000000000007918 */ /* 0x000fe20000000000 */
[----:B---3--:R-:W-:Y:S05]  /*41a0*/  EXIT ;  /* 0x000000000000794d */ /* 0x008fea0003800000 */
.L_x_62:
[----:B------:R-:W-:-:S09]  /*41b0*/  UISETP.NE.OR UP2, UPT, UR8, 0x3, !UP2 ;  /* 0x000000030800788c */ /* 0x000fd2000d745670 */
[----:B------:R-:W-:Y:S05]  /*41c0*/  BRA.U UP2, `(.L_x_81) ;  /* 0x0000000d02407547 */ /* 0x000fea000b800000 */
[----:B------:R-:W1:Y:S01]  /*41d0*/  LDC R0, c[0x0][0xb30] ;  /* 0x0002cc00ff007b82 */ /* 0x000e620000000800 */
[----:B------:R-:W2:Y:S01]  /*41e0*/  LDCU.64 UR8, c[0x0][0x888] ;  /* 0x00011100ff0877ac */ /* 0x000ea20008000a00 */
[----:B------:R-:W-:Y:S02]  /*41f0*/  HFMA2 R29, -RZ, RZ, 0, 0 ;  /* 0x00000000ff1d7431 */ /* 0x000fe400000001ff */
[----:B------:R-:W-:Y:S01]  /*4200*/  IMAD.MOV.U32 R31, RZ, RZ, 0x1 ;  /* 0x00000001ff1f7424 */ /* 0x000fe200078e00ff */
[----:B------:R-:W-:Y:S01]  /*4210*/  MOV R23, 0x1000 ;  /* 0x0000100000177802 */ /* 0x000fe20000000f00 */
[----:B------:R-:W4:Y:S01]  /*4220*/  LDCU.64 UR4, c[0x0][0x890] ;  /* 0x00011200ff0477ac */ /* 0x000f220008000a00 */
[----:B------:R-:W-:Y:S01]  /*4230*/  IMAD.MOV.U32 R30, RZ, RZ, RZ ;  /* 0x000000ffff1e7224 */ /* 0x000fe200078e00ff */
[----:B------:R-:W3:Y:S01]  /*4240*/  LDC R19, c[0x0][0x370] ;  /* 0x0000dc00ff137b82 */ /* 0x000ee20000000800 */
[----:B------:R-:W-:Y:S01]  /*4250*/  UMOV UR7, 0x400 ;  /* 0x0000040000077882 */ /* 0x000fe20000000000 */
[----:B------:R-:W-:-:S02]  /*4260*/  UPLOP3.LUT UP1, UPT, UPT, UPT, UPT, 0x40, 0x4 ;  /* 0x000000000004789c */ /* 0x000fc40003f2e870 */
[----:B------:R-:W-:-:S04]  /*4270*/  ULEA UR7, UR37, UR7, 0x18 ;  /* 0x0000000725077291 */ /* 0x000fc8000f8ec0ff */
[----:B------:R-:W3:Y:S01]  /*4280*/  LDC R2, c[0x0][0xb0c] ;  /* 0x0002c300ff027b82 */ /* 0x000ee20000000800 */
[----:B------:R-:W-:Y:S02]  /*4290*/  UIADD3 UR13, UPT, UPT, UR7, 0x118, URZ ;  /* 0x00000118070d7890 */ /* 0x000fe4000fffe0ff */
[----:B--2---:R-:W-:Y:S02]  /*42a0*/  UISETP.NE.U32.AND UP2, UPT, UR8, URZ, UPT ;  /* 0x000000ff0800728c */ /* 0x004fe4000bf45070 */
[----:B------:R-:W-:Y:S02]  /*42b0*/  UIADD3 UR17, UPT, UPT, UR7, 0x110, URZ ;  /* 0x0000011007117890 */ /* 0x000fe4000fffe0ff */
[----:B----4-:R-:W-:Y:S01]  /*42c0*/  UISETP.NE.U32.AND UP3, UPT, UR4, URZ, UPT ;  /* 0x000000ff0400728c */ /* 0x010fe2000bf65070 */
[----:B------:R-:W2:Y:S01]  /*42d0*/  LDC R18, c[0x0][0xb20] ;  /* 0x0002c800ff127b82 */ /* 0x000ea20000000800 */
[----:B-1----:R-:W-:Y:S01]  /*42e0*/  ISETP.NE.AND P1, PT, R0, 0x1, PT ;  /* 0x000000010000780c */ /* 0x002fe20003f25270 */
[----:B------:R-:W-:-:S02]  /*42f0*/  UISETP.NE.AND.EX UP2, UPT, UR9, URZ, UPT, UP2 ;  /* 0x000000ff0900728c */ /* 0x000fc4000bf45320 */
[----:B------:R-:W-:Y:S02]  /*4300*/  UPRMT UR13, UR37, 0x654, UR13 ;  /* 0x00000654250d7896 */ /* 0x000fe4000800000d */
[----:B------:R-:W-:Y:S02]  /*4310*/  UISETP.NE.AND.EX UP3, UPT, UR5, URZ, UPT, UP3 ;  /* 0x000000ff0500728c */ /* 0x000fe4000bf65330 */
[----:B------:R-:W1:Y:S08]  /*4320*/  LDC.64 R32, c[0x0][0x348] ;  /* 0x0000d200ff207b82 */ /* 0x000e700000000a00 */
[----:B------:R-:W4:Y:S08]  /*4330*/  LDC.64 R16, c[0x0][0xb10] ;  /* 0x0002c400ff107b82 */ /* 0x000f300000000a00 */
[----:B------:R-:W1:Y:S08]  /*4340*/  LDC.64 R6, c[0x0][0xb18] ;  /* 0x0002c600ff067b82 */ /* 0x000e700000000a00 */
[----:B------:R-:W1:Y:S08]  /*4350*/  LDC.64 R4, c[0x0][0xb28] ;  /* 0x0002ca00ff047b82 */ /* 0x000e700000000a00 */
[----:B--23--:R-:W1:Y:S02]  /*4360*/  LDC R22, c[0x0][0x374] ;  /* 0x0000dd00ff167b82 */ /* 0x00ce640000000800 */
.L_x_90:
[C---:B------:R-:W-:Y:S02]  /*4370*/  LEA R0, R30.reuse, UR7, 0x3 ;  /* 0x000000071e007c11 */ /* 0x040fe4000f8e18ff */
[----:B------:R-:W-:Y:S02]  /*4380*/  SHF.L.U32 R3, R29, 0x1f, RZ ;  /* 0x0000001f1d037819 */ /* 0x000fe400000006ff */
[----:B------:R-:W-:Y:S02]  /*4390*/  LEA R24, R30, UR7, 0x4 ;  /* 0x000000071e187c11 */ /* 0x000fe4000f8e20ff */
[----:B--2---:R-:W2:Y:S02]  /*43a0*/  SYNCS.PHASECHK.TRANS64.TRYWAIT P0, [R0+URZ+0x140], R3 ;  /* 0x00014003000075a7 */ /* 0x004ea400080011ff */
[----:B--2---:R-:W-:Y:S05]  /*43b0*/  @!P0 BRA `(.L_x_82) ;  /* 0x0000004000548947 */ /* 0x004fea0003800000 */
.L_x_172:
[----:B------:R-:W-:Y:S01]  /*43c0*/  ISETP.GE.AND P0, PT, R40, 0x1, PT ;  /* 0x000000012800780c */ /* 0x000fe20003f06270 */
[----:B------:R-:W3:Y:S01]  /*43d0*/  LDS.128 R24, [R24+0x1d0] ;  /* 0x0001d00018187984 */ /* 0x000ee20000000c00 */
[----:B--2---:R-:W-:Y:S01]  /*43e0*/  VIADD R0, R0, 0x150 ;  /* 0x0000015000007836 */ /* 0x004fe20000000000 */
[----:B------:R-:W-:Y:S01]  /*43f0*/  @!PT LDS RZ, [RZ] ;  /* 0x00000000fffff984 */ /* 0x000fe20000000800 */
[----:B------:R-:W-:Y:S01]  /*4400*/  @!PT LDS RZ, [RZ] ;  /* 0x00000000fffff984 */ /* 0x000fe20000000800 */
[----:B------:R-:W-:Y:S01]  /*4410*/  @!PT LDS RZ, [RZ] ;  /* 0x00000000fffff984 */ /* 0x000fe20000000800 */
[----:B------:R-:W-:Y:S01]  /*4420*/  @!PT LDS RZ, [RZ] ;  /* 0x00000000fffff984 */ /* 0x000fe20000000800 */
[----:B------:R2:W-:Y:S06]  /*4430*/  MEMBAR.ALL.CTA ;  /* 0x0000000000007992 */ /* 0x0005ec0000008000 */
[----:B--2---:R-:W2:Y:S01]  /*4440*/  FENCE.VIEW.ASYNC.S ;  /* 0x00000000000073c6 */ /* 0x004ea20000000000 */
[----:B------:R-:W-:Y:S04]  /*4450*/  PRMT R0, RZ, 0x654, R0 ;  /* 0x00000654ff007816 */ /* 0x000fe80000000000 */
[----:B--2---:R2:W-:Y:S01]  /*4460*/  SYNCS.ARRIVE.TRANS64.RED.A1T0 RZ, [R0+URZ], RZ ;  /* 0x000000ff00ff79a7 */ /* 0x0045e200081004ff */
[----:B---3--:R-:W-:Y:S11]  /*4470*/  LOP3.LUT P3, RZ, R26, 0x1, RZ, 0xc0, !PT ;  /* 0x000000011aff7812 */ /* 0x008ff6000786c0ff */
[----:B------:R-:W-:Y:S02]  /*4480*/  @!UPT UIADD3 URZ, UPT, UPT, URZ, URZ, URZ ;  /* 0x000000fffffff290 */ /* 0x000fe4000fffe0ff */
[----:B------:R-:W-:Y:S02]  /*4490*/  @P3 MOV R13, R24 ;  /* 0x00000018000d3202 */ /* 0x000fe40000000f00 */
[----:B------:R-:W-:Y:S01]  /*44a0*/  @P3 LOP3.LUT R8, R25, 0xffff, RZ, 0xc0, !PT ;  /* 0x0000ffff19083812 */ /* 0x000fe200078ec0ff */
[----:B--2---:R-:W-:Y:S06]  /*44b0*/  @!P0 BRA `(.L_x_83) ;  /* 0x0000000000a48947 */ /* 0x004fec0003800000 */
[----:B-1----:R-:W-:Y:S01]  /*44c0*/  IMAD.HI.U32 R35, R22, R7, RZ ;  /* 0x0000000716237227 */ /* 0x002fe200078e00ff */
[----:B------:R-:W-:Y:S02]  /*44d0*/  ISETP.NE.AND P0, PT, R6, 0x1, PT ;  /* 0x000000010600780c */ /* 0x000fe40003f05270 */
[----:B------:R-:W-:Y:S01]  /*44e0*/  ISETP.NE.AND P2, PT, R40, 0x1, PT ;  /* 0x000000012800780c */ /* 0x000fe20003f45270 */
[----:B----4-:R-:W-:Y:S01]  /*44f0*/  IMAD.HI.U32 R34, R19, R16, RZ ;  /* 0x0000001013227227 */ /* 0x010fe200078e00ff */
[----:B------:R-:W-:Y:S02]  /*4500*/  SHF.R.U32.HI R35, RZ, R18, R35 ;  /* 0x00000012ff237219 */ /* 0x000fe40000011623 */
[----:B------:R-:W-:Y:S01]  /*4510*/  ISETP.NE.AND P4, PT, R2, 0x1, PT ;  /* 0x000000010200780c */ /* 0x000fe20003f85270 */
[----:B------:R-:W-:Y:S01]  /*4520*/  IMAD.HI.U32 R36, R13, R16, RZ ;  /* 0x000000100d247227 */ /* 0x000fe200078e00ff */
[----:B------:R-:W-:Y:S02]  /*4530*/  SHF.R.U32.HI R34, RZ, R17, R34 ;  /* 0x00000011ff227219 */ /* 0x000fe40000011622 */
[----:B------:R-:W-:Y:S01]  /*4540*/  SEL R3, R22, R35, !P0 ;  /* 0x0000002316037207 */ /* 0x000fe20004000000 */
[C---:B------:R-:W-:Y:S01]  /*4550*/  IMAD.HI.U32 R35, R8.reuse, R7, RZ ;  /* 0x0000000708237227 */ /* 0x040fe200078e00ff */
[----:B------:R-:W-:Y:S02]  /*4560*/  SEL R11, R19, R34, !P4 ;  /* 0x00000022130b7207 */ /* 0x000fe40006000000 */
[----:B------:R-:W-:Y:S01]  /*4570*/  SHF.R.U32.HI R36, RZ, R17, R36 ;  /* 0x00000011ff247219 */ /* 0x000fe20000011624 */
[----:B------:R-:W-:Y:S01]  /*4580*/  IMAD.HI.U32 R38, R3, R4, RZ ;  /* 0x0000000403267227 */ /* 0x000fe200078e00ff */
[----:B------:R-:W-:Y:S03]  /*4590*/  SHF.R.U32.HI R35, RZ, R18, R35 ;  /* 0x00000012ff237219 */ /* 0x000fe60000011623 */
[----:B------:R-:W-:Y:S01]  /*45a0*/  IMAD.HI.U32 R34, R11, R4, RZ ;  /* 0x000000040b227227 */ /* 0x000fe200078e00ff */
[----:B------:R-:W-:Y:S02]  /*45b0*/  @P2 SHF.R.U32.HI R3, RZ, R5, R38 ;  /* 0x00000005ff032219 */ /* 0x000fe40000011626 */
[----:B------:R-:W-:Y:S02]  /*45c0*/  SEL R9, R8, R35, !P0 ;  /* 0x0000002308097207 */ /* 0x000fe40004000000 */
[----:B------:R-:W-:Y:S01]  /*45d0*/  @P2 SHF.R.U32.HI R11, RZ, R5, R34 ;  /* 0x00000005ff0b2219 */ /* 0x000fe20000011622 */
[C---:B------:R-:W-:Y:S01]  /*45e0*/  IMAD R10, R40.reuse, R3, RZ ;  /* 0x00000003280a7224 */ /* 0x040fe200078e02ff */
[----:B------:R-:W-:Y:S01]  /*45f0*/  SEL R3, R13, R36, !P4 ;  /* 0x000000240d037207 */ /* 0x000fe20006000000 */
[C---:B------:R-:W-:Y:S03]  /*4600*/  IMAD.HI.U32 R14, R9.reuse, R4, RZ ;  /* 0x00000004090e7227 */ /* 0x040fe600078e00ff */
[----:B------:R-:W-:Y:S01]  /*4610*/  ISETP.GE.AND P0, PT, R9, R10, PT ;  /* 0x0000000a0900720c */ /* 0x000fe20003f06270 */
[C---:B------:R-:W-:Y:S01]  /*4620*/  IMAD R12, R40.reuse, R11, RZ ;  /* 0x0000000b280c7224 */ /* 0x040fe200078e02ff */
[-C--:B------:R-:W-:Y:S04]  /*4630*/  SHF.R.U32.HI R14, RZ, R5.reuse, R14 ;  /* 0x00000005ff0e7219 */ /* 0x080fe8000001160e */
[----:B------:R-:W-:Y:S02]  /*4640*/  ISETP.GE.OR P0, PT, R3, R12, P0 ;  /* 0x0000000c0300720c */ /* 0x000fe40000706670 */
[----:B------:R-:W-:Y:S05]  /*4650*/  SEL R15, R9, R14, !P2 ;  /* 0x0000000e090f7207 */ /* 0x000fea0005000000 */
[----:B------:R-:W-:Y:S04]  /*4660*/  IMAD.MOV R14, RZ, RZ, -R15 ;  /* 0x000000ffff0e7224 */ /* 0x000fe800078e0a0f */
[----:B------:R-:W-:Y:S02]  /*4670*/  IMAD R14, R40, R14, R9 ;  /* 0x0000000e280e7224 */ /* 0x000fe400078e0209 */
[C---:B------:R-:W-:Y:S05]  /*4680*/  @!P0 IMAD.HI.U32 R10, R3.reuse, R4, RZ ;  /* 0x00000004030a8227 */ /* 0x040fea00078e00ff */
[----:B------:R-:W-:Y:S04]  /*4690*/  @!P0 SHF.R.U32.HI R10, RZ, R5, R10 ;  /* 0x00000005ff0a8219 */ /* 0x000fe8000001160a */
[----:B------:R-:W-:Y:S01]  /*46a0*/  @!P0 SEL R0, R3, R10, !P2 ;  /* 0x0000000a03008207 */ /* 0x000fe20005000000 */
[----:B------:R-:W-:Y:S03]  /*46b0*/  IMAD.MOV R10, RZ, RZ, -R3 ;  /* 0x000000ffff0a7224 */ /* 0x000fe600078e0a03 */
[----:B------:R-:W-:Y:S01]  /*46c0*/  @!P0 IADD3 R15, PT, PT, R15, -R0, RZ ;  /* 0x800000000f0f8210 */ /* 0x000fe20007ffe0ff */
[----:B------:R-:W-:Y:S01]  /*46d0*/  @!P0 IMAD R0, R11, R14, R0 ;  /* 0x0000000e0b008224 */ /* 0x000fe200078e0200 */
[----:B------:R-:W-:Y:S01]  /*46e0*/  IADD3 R11, PT, PT, -R9, RZ, RZ ;  /* 0x000000ff090b7210 */ /* 0x000fe20007ffe1ff */
[----:B------:R-:W-:Y:S02]  /*46f0*/  IMAD R13, R2, R10, R13 ;  /* 0x0000000a020d7224 */ /* 0x000fe400078e020d */
[----:B------:R-:W-:Y:S02]  /*4700*/  @!P0 IMAD R9, R15, R40, R3 ;  /* 0x000000280f098224 */ /* 0x000fe400078e0203 */
[----:B------:R-:W-:Y:S02]  /*4710*/  @!P0 IMAD.MOV.U32 R3, RZ, RZ, R0 ;  /* 0x000000ffff038224 */ /* 0x000fe400078e0000 */
[----:B------:R-:W-:Y:S02]  /*4720*/  IMAD R8, R6, R11, R8 ;  /* 0x0000000b06087224 */ /* 0x000fe400078e0208 */
[----:B------:R-:W-:Y:S02]  /*4730*/  IMAD R13, R3, R2, R13 ;  /* 0x00000002030d7224 */ /* 0x000fe400078e020d */
[----:B------:R-:W-:Y:S02]  /*4740*/  IMAD R8, R9, R6, R8 ;  /* 0x0000000609087224 */ /* 0x000fe400078e0208 */
.L_x_83:
[----:B------:R-:W-:Y:S05]  /*4750*/  BRA.U UP1, `(.L_x_84) ;  /* 0x0000000101107547 */ /* 0x000fea000b800000 */
[----:B------:R-:W-:Y:S04]  /*4760*/  MOV R0, UR6 ;  /* 0x0000000600007c02 */ /* 0x000fe80008000f00 */
[----:B------:R-:W-:Y:S04]  /*4770*/  SHF.L.U32 R3, R0, 0x1f, RZ ;  /* 0x0000001f00037819 */ /* 0x000fe800000006ff */
[----:B------:R-:W2:Y:S02]  /*4780*/  SYNCS.PHASECHK.TRANS64.TRYWAIT P0, [UR7+0x138], R3 ;  /* 0x00013803ff0075a7 */ /* 0x000ea40008001107 */
[----:B--2---:R-:W-:Y:S05]  /*4790*/  @!P0 BRA `(.L_x_85) ;  /* 0x0000003c00708947 */ /* 0x004fea0003800000 */
.L_x_84:
[----:B------:R-:W-:Y:S02]  /*47a0*/  R2UR UR19, R21 ;  /* 0x00000000151372ca */ /* 0x000fe400000e0000 */
[----:B------:R-:W-:Y:S02]  /*47b0*/  R2UR UR18, R20 ;  /* 0x00000000141272ca */ /* 0x000fe400000e0000 */
[----:B------:R-:W-:Y:S02]  /*47c0*/  ISETP.NE.U32.AND P2, PT, RZ, UR4, PT ;  /* 0x00000004ff007c0c */ /* 0x000fe4000bf45070 */
[----:B------:R-:W-:Y:S02]  /*47d0*/  SHF.L.U32 R12, R31, 0x1f, RZ ;  /* 0x0000001f1f0c7819 */ /* 0x000fe400000006ff */
[----:B------:R-:W-:Y:S05]  /*47e0*/  ISETP.NE.AND.EX P2, PT, RZ, UR5, PT, P2 ;  /* 0x00000005ff007c0c */ /* 0x000fea000bf45320 */
[----:B------:R-:W-:Y:S02]  /*47f0*/  USHF.L.U32 UR19, UR19, 0x6, URZ ;  /* 0x0000000613137899 */ /* 0x000fe400080006ff */
[----:B------:R-:W-:Y:S01]  /*4800*/  USHF.L.U32 UR18, UR18, 0x7, URZ ;  /* 0x0000000712127899 */ /* 0x000fe200080006ff */
[----:B------:R-:W-:Y:S11]  /*4810*/  BRA.U !UP3, `(.L_x_86) ;  /* 0x000000010b347547 */ /* 0x000ff6000b800000 */
[----:B------:R-:W-:Y:S01]  /*4820*/  UPLOP3.LUT UP0, UPT, UPT, UPT, UP2, 0x80, 0x8 ;  /* 0x000000000008789c */ /* 0x000fe20003f0f020 */
[----:B--2---:R-:W-:Y:S02]  /*4830*/  HFMA2 R0, -RZ, RZ, 0, 5.9604644775390625e-08 ;  /* 0x00000001ff007431 */ /* 0x004fe400000001ff */
[----:B------:R-:W-:Y:S03]  /*4840*/  IMAD.MOV.U32 R95, RZ, RZ, 0x1 ;  /* 0x00000001ff5f7424 */ /* 0x000fe600078e00ff */
[----:B------:R-:W-:Y:S05]  /*4850*/  PLOP3.LUT P0, PT, PT, PT, UP0, 0x80, 0x8 ;  /* 0x000000000008781c */ /* 0x000fea0003f0f008 */
[----:B------:R-:W2:Y:S01]  /*4860*/  @UP0 LDCU.64 UR10, c[0x0][0x888] ;  /* 0x00011100ff0a07ac */ /* 0x000ea20008000a00 */
[----:B------:R-:W-:Y:S07]  /*4870*/  @UP0 UIMAD UR8, UR36, UR4, URZ ;  /* 0x00000004240802a4 */ /* 0x000fee000f8e02ff */
[----:B------:R-:W-:Y:S01]  /*4880*/  @!P0 PRMT R95, R0, 0x7610, R95 ;  /* 0x00007610005f8816 */ /* 0x000fe2000000005f */
[----:B--2---:R-:W-:Y:S03]  /*4890*/  @UP0 UIMAD.WIDE UR10, UR8, 0x4, UR10 ;  /* 0x00000004080a08a5 */ /* 0x004fe6000f8e020a */
[----:B------:R-:W2:Y:S03]  /*48a0*/  @!UP0 LDCU UR8, c[0x0][0x880] ;  /* 0x00011000ff0887ac */ /* 0x000ea60008000800 */
[----:B------:R-:W-:Y:S01]  /*48b0*/  IMAD.U32 R10, RZ, RZ, UR10 ;  /* 0x0000000aff0a7e24 */ /* 0x000fe2000f8e00ff */
[----:B------:R-:W-:Y:S05]  /*48c0*/  MOV R11, UR11 ;  /* 0x0000000b000b7c02 */ /* 0x000fea0008000f00 */
[----:B-----5:R3:W5:Y:S02]  /*48d0*/  @P0 LDG.E R49, desc[UR46][R10.64] ;  /* 0x0000002e0a310981 */ /* 0x020764000c1e1900 */
[----:B--23--:R-:W-:Y:S07]  /*48e0*/  @!P0 IMAD.U32 R49, RZ, RZ, UR8 ;  /* 0x00000008ff318e24 */ /* 0x00cfee000f8e00ff */
.L_x_86:
[----:B-----5:R-:W-:Y:S01]  /*48f0*/  @!P2 FSETP.EQ.AND P0, PT, R49, RZ, PT ;  /* 0x000000ff3100a20b */ /* 0x020fe20003f02000 */
[----:B------:R-:W-:Y:S01]  /*4900*/  @!UPT UIADD3 URZ, UPT, UPT, URZ, URZ, URZ ;  /* 0x000000fffffff290 */ /* 0x000fe2000fffe0ff */
[----:B------:R-:W-:Y:S11]  /*4910*/  @!P2 BRA `(.L_x_87) ;  /* 0x000000000014a947 */ /* 0x000ff60003800000 */
[----:B------:R-:W-:Y:S02]  /*4920*/  LOP3.LUT P2, RZ, R95, 0xff, RZ, 0xc0, !PT ;  /* 0x000000ff5fff7812 */ /* 0x000fe4000784c0ff */
[----:B------:R-:W-:Y:S04]  /*4930*/  PLOP3.LUT P0, PT, PT, PT, UP0, 0x80, 0x8 ;  /* 0x000000000008781c */ /* 0x000fe80003f0f008 */
[----:B------:R-:W-:Y:S07]  /*4940*/  PLOP3.LUT P0, PT, P0, PT, PT, 0x8, 0x80 ;  /* 0x000000000080781c */ /* 0x000fee000070e170 */
[----:B------:R-:W-:Y:S11]  /*4950*/  @P2 FSETP.EQ.AND P0, PT, R49, RZ, PT ;  /* 0x000000ff3100220b */ /* 0x000ff60003f02000 */
[----:B------:R-:W-:Y:S02]  /*4960*/  @!UPT UIADD3 URZ, UPT, UPT, URZ, URZ, URZ ;  /* 0x000000fffffff290 */ /* 0x000fe4000fffe0ff */
.L_x_87:
[----:B------:R-:W3:Y:S01]  /*4970*/  SYNCS.PHASECHK.TRANS64.TRYWAIT P2, [UR7+0x120], R12 ;  /* 0x0001200cff0075a7 */ /* 0x000ee20008041107 */
[----:B------:R-:W-:Y:S04]  /*4980*/  ELECT P4, URZ, PT ;  /* 0x0000000000ff782f */ /* 0x000fe80003880000 */
[----:B------:R-:W-:Y:S11]  /*4990*/  PLOP3.LUT P4, PT, P0, P4, PT, 0xf2, 0x2f ;  /* 0x00000000002f781c */ /* 0x000ff60000789e72 */
[----:B------:R-:W-:Y:S02]  /*49a0*/  @!UPT UIADD3 URZ, UPT, UPT, URZ, URZ, URZ ;  /* 0x000000fffffff290 */ /* 0x000fe4000fffe0ff */
[----:B-1----:R-:W-:Y:S05]  /*49b0*/  @!P4 IADD3 R21, P0, PT, R32, 0x580, RZ ;  /* 0x000005802015c810 */ /* 0x002fea0007f1e0ff */
[----:B------:R-:W-:Y:S01]  /*49c0*/  @!P4 IMAD.X R20, RZ, RZ, R33, P0 ;  /* 0x000000ffff14c224 */ /* 0x000fe200000e0621 */
[----:B---3--:R-:W-:Y:S07]  /*49d0*/  @!P2 BRA `(.L_x_88) ;  /* 0x0000003800f8a947 */ /* 0x008fee0003800000 */
.L_x_175:
[----:B------:R-:W3:Y:S01]  /*49e0*/  LDC.64 R14, c[0x0][0xb10] ;  /* 0x0002c400ff0e7b82 */ /* 0x000ee20000000a00 */
[----:B------:R-:W-:Y:S01]  /*49f0*/  @!P4 R2UR UR8, R20 ;  /* 0x000000001408c2ca */ /* 0x000fe200000e0000 */
[----:B------:R-:W-:Y:S01]  /*4a00*/  VOTEU.ALL UP1, P4 ;  /* 0x0000000000ff7886 */ /* 0x000fe20002020000 */
[----:B------:R-:W-:Y:S01]  /*4a10*/  @!P4 R2UR UR9, R21 ;  /* 0x000000001509c2ca */ /* 0x000fe200000e0000 */
[----:B------:R-:W-:Y:S01]  /*4a20*/  UMOV UR10, 0x0 ;  /* 0x00000000000a7882 */ /* 0x000fe20000000000 */
[----:B------:R-:W-:Y:S03]  /*4a30*/  UMOV UR11, 0x10000000 ;  /* 0x10000000000b7882 */ /* 0x000fe60000000000 */
[----:B------:R-:W5:Y:S01]  /*4a40*/  LDC.64 R10, c[0x0][0xb18] ;  /* 0x0002c600ff0a7b82 */ /* 0x000f620000000a00 */
[----:B------:R-:W-:Y:S01]  /*4a50*/  @!UP1 UIADD3 UR16, UPT, UPT, UR7, 0x200, URZ ;  /* 0x0000020007109890 */ /* 0x000fe2000fffe0ff */
[----:B------:R-:W-:Y:S01]  /*4a60*/  @P3 SHF.R.U32.HI R28, RZ, 0x10, R25 ;  /* 0x00000010ff1c3819 */ /* 0x000fe20000011619 */
[----:B------:R-:W-:Y:S01]  /*4a70*/  VOTEU.ALL UP1, P4 ;  /* 0x0000000000ff7886 */ /* 0x000fe20002020000 */
[----:B------:R-:W-:Y:S01]  /*4a80*/  UMOV UR20, UR36 ;  /* 0x0000002400147c82 */ /* 0x000fe20008000000 */
[----:B------:R-:W-:Y:S03]  /*4a90*/  VIADD R30, R30, 0x1 ;  /* 0x000000011e1e7836 */ /* 0x000fe60000000000 */
[----:B--2---:R-:W2:Y:S01]  /*4aa0*/  @!P1 LDC R0, c[0x0][0xb20] ;  /* 0x0002c800ff009b82 */ /* 0x004ea20000000800 */
[----:B------:R-:W-:Y:S01]  /*4ab0*/  IMAD.U32 R21, RZ, RZ, UR8 ;  /* 0x00000008ff157e24 */ /* 0x000fe2000f8e00ff */
[----:B------:R-:W-:Y:S06]  /*4ac0*/  UPRMT UR8, UR37, 0x654, UR17 ;  /* 0x0000065425087896 */ /* 0x000fec0008000011 */
[----:B-1----:R-:W1:Y:S01]  /*4ad0*/  @!P1 LDC R3, c[0x0][0xb0c] ;  /* 0x0002c300ff039b82 */ /* 0x002e620000000800 */
[----:B------:R-:W-:Y:S01]  /*4ae0*/  IMAD.U32 R20, RZ, RZ, UR9 ;  /* 0x00000009ff147e24 */ /* 0x000fe2000f8e00ff */
[----:B------:R-:W-:Y:S04]  /*4af0*/  @!P4 R2UR UR15, R21 ;  /* 0x00000000150fc2ca */ /* 0x000fe800000e0000 */
[----:B------:R-:W-:Y:S01]  /*4b00*/  @!P4 R2UR UR14, R20 ;  /* 0x00000000140ec2ca */ /* 0x000fe200000e0000 */
[----:B------:R-:W-:Y:S11]  /*4b10*/  @!P4 IMAD.MOV.U32 R20, RZ, RZ, 0x1000 ;  /* 0x00001000ff14c424 */ /* 0x000ff600078e00ff */
[----:B------:R-:W-:Y:S01]  /*4b20*/  @!UPT UIADD3 URZ, UPT, UPT, URZ, URZ, URZ ;  /* 0x000000fffffff290 */ /* 0x000fe2000fffe0ff */
[----:B------:R1:W-:Y:S01]  /*4b30*/  @!UP1 UTMALDG.3D [UR16], [UR14], desc[UR10] ;  /* 0x00000a100e0095b4 */ /* 0x0003e20008011000 */
[----:B------:R1:W-:Y:S02]  /*4b40*/  @!P4 SYNCS.ARRIVE.TRANS64.RED.A0TR RZ, [UR7+0x110], R20 ;  /* 0x00011014ffffc9a7 */ /* 0x0003e40008300407 */
[----:B-1----:R-:W-:Y:S01]  /*4b50*/  @!P1 ISETP.NE.AND P2, PT, R3, 0x1, PT ;  /* 0x000000010300980c */ /* 0x002fe20003f45270 */
[C---:B---3--:R-:W-:Y:S01]  /*4b60*/  @!P1 IMAD.HI.U32 R14, R13.reuse, R14, RZ ;  /* 0x0000000e0d0e9227 */ /* 0x048fe200078e00ff */
[----:B-----5:R-:W-:Y:S03]  /*4b70*/  @!P1 ISETP.NE.AND P0, PT, R10, 0x1, PT ;  /* 0x000000010a00980c */ /* 0x020fe60003f05270 */
[C---:B------:R-:W-:Y:S01]  /*4b80*/  @!P1 IMAD.HI.U32 R11, R8.reuse, R11, RZ ;  /* 0x0000000b080b9227 */ /* 0x040fe200078e00ff */
[----:B------:R-:W-:Y:S04]  /*4b90*/  @!P1 SHF.R.U32.HI R14, RZ, R15, R14 ;  /* 0x0000000fff0e9219 */ /* 0x000fe8000001160e */
[----:B--2---:R-:W-:Y:S01]  /*4ba0*/  @!P1 SHF.R.U32.HI R9, RZ, R0, R11 ;  /* 0x00000000ff099219 */ /* 0x004fe2000001160b */
[----:B------:R-:W-:Y:S01]  /*4bb0*/  SYNCS.ARRIVE.TRANS64.RED.A1T0 RZ, [UR8], RZ ;  /* 0x000000ffffff79a7 */ /* 0x000fe20008100408 */
[----:B------:R-:W-:Y:S02]  /*4bc0*/  @!P1 SEL R14, R13, R14, !P2 ;  /* 0x0000000e0d0e9207 */ /* 0x000fe40005000000 */
[----:B------:R-:W-:Y:S01]  /*4bd0*/  @!P1 SEL R9, R8, R9, !P0 ;  /* 0x0000000908099207 */ /* 0x000fe20004000000 */
[----:B------:R-:W1:Y:S04]  /*4be0*/  SYNCS.PHASECHK.TRANS64.TRYWAIT P5, [UR7+0x128], R12 ;  /* 0x0001280cff0075a7 */ /* 0x000e6800080a1107 */
[----:B------:R-:W-:Y:S02]  /*4bf0*/  @!P1 IMAD.IADD R0, R9, 0x1, -R14 ;  /* 0x0000000109009824 */ /* 0x000fe400078e0a0e */
[----:B------:R-:W-:Y:S02]  /*4c00*/  @!P1 IMAD.IADD R9, R14, 0x1, -R9 ;  /* 0x000000010e099824 */ /* 0x000fe400078e0a09 */
[----:B------:R-:W-:Y:S02]  /*4c10*/  @!P1 IMAD R13, R0, R3, R13 ;  /* 0x00000003000d9224 */ /* 0x000fe400078e020d */
[----:B------:R-:W-:Y:S01]  /*4c20*/  @!P1 IMAD R8, R9, R10, R8 ;  /* 0x0000000a09089224 */ /* 0x000fe200078e0208 */
[----:B-1----:R-:W-:Y:S06]  /*4c30*/  @!P5 BRA `(.L_x_89) ;  /* 0x000000380078d947 */ /* 0x002fec0003800000 */
.L_x_177:
[----:B-1----:R-:W-:Y:S01]  /*4c40*/  @!P4 IADD3 R3, P0, PT, R32, 0x580, RZ ;  /* 0x000005802003c810 */ /* 0x002fe20007f1e0ff */
[----:B------:R-:W-:Y:S01]  /*4c50*/  VOTEU.ALL UP1, P4 ;  /* 0x0000000000ff7886 */ /* 0x000fe20002020000 */
[----:B------:R-:W-:Y:S01]  /*4c60*/  UMOV UR20, 0x0 ;  /* 0x0000000000147882 */ /* 0x000fe20000000000 */
[----:B------:R-:W-:Y:S01]  /*4c70*/  UMOV UR21, 0x10000000 ;  /* 0x1000000000157882 */ /* 0x000fe20000000000 */
[----:B------:R-:W-:Y:S01]  /*4c80*/  @!P4 R2UR UR9, R3 ;  /* 0x000000000309c2ca */ /* 0x000fe200000e0000 */
[----:B------:R-:W-:Y:S01]  /*4c90*/  @!P4 IMAD.X R0, RZ, RZ, R33, P0 ;  /* 0x000000ffff00c224 */ /* 0x000fe200000e0621 */
[----:B------:R-:W-:Y:S01]  /*4ca0*/  @!UP1 UIADD3 UR10, UPT, UPT, UR18, 0x40, URZ ;  /* 0x00000040120a9890 */ /* 0x000fe2000fffe0ff */
[----:B------:R-:W-:Y:S01]  /*4cb0*/  ISETP.NE.AND P0, PT, R30, 0x2, PT ;  /* 0x000000021e00780c */ /* 0x000fe20003f05270 */
[----:B------:R-:W-:Y:S01]  /*4cc0*/  UMOV UR11, UR19 ;  /* 0x00000013000b7c82 */ /* 0x000fe20008000000 */
[----:B------:R-:W-:Y:S01]  /*4cd0*/  UMOV UR12, UR36 ;  /* 0x00000024000c7c82 */ /* 0x000fe20008000000 */
[----:B------:R-:W-:Y:S01]  /*4ce0*/  @!P4 R2UR UR8, R0 ;  /* 0x000000000008c2ca */ /* 0x000fe200000e0000 */
[----:B------:R-:W-:Y:S01]  /*4cf0*/  IMAD.IADD R20, R8, 0x1, R94 ;  /* 0x0000000108147824 */ /* 0x000fe200078e025e */
[----:B------:R-:W-:Y:S01]  /*4d00*/  @P3 R2UR UR36, R28 ;  /* 0x000000001c2432ca */ /* 0x000fe200000e0000 */
[----:B------:R-:W-:Y:S01]  /*4d10*/  IMAD.IADD R21, R13, 0x1, R96 ;  /* 0x000000010d157824 */ /* 0x000fe200078e0260 */
[----:B------:R-:W-:Y:S02]  /*4d20*/  SEL R0, RZ, 0x1, P0 ;  /* 0x00000001ff007807 */ /* 0x000fe40000000000 */
[----:B------:R-:W-:Y:S01]  /*4d30*/  LOP3.LUT R31, R31, 0x1, RZ, 0x3c, !PT ;  /* 0x000000011f1f7812 */ /* 0x000fe200078e3cff */
[----:B------:R-:W-:Y:S01]  /*4d40*/  IMAD.U32 R10, RZ, RZ, UR9 ;  /* 0x00000009ff0a7e24 */ /* 0x000fe2000f8e00ff */
[----:B------:R-:W-:Y:S01]  /*4d50*/  @!UP1 UIADD3 UR9, UPT, UPT, UR7, 0x118, URZ ;  /* 0x0000011807099890 */ /* 0x000fe2000fffe0ff */
[----:B------:R-:W-:Y:S02]  /*4d60*/  LOP3.LUT R29, R29, R0, RZ, 0x3c, !PT ;  /* 0x000000001d1d7212 */ /* 0x000fe400078e3cff */
[----:B------:R-:W-:Y:S02]  /*4d70*/  SEL R30, R30, RZ, P0 ;  /* 0x000000ff1e1e7207 */ /* 0x000fe40000000000 */
[----:B------:R-:W-:Y:S01]  /*4d80*/  IMAD.U32 R11, RZ, RZ, UR8 ;  /* 0x00000008ff0b7e24 */ /* 0x000fe2000f8e00ff */
[----:B------:R-:W-:Y:S01]  /*4d90*/  @!P4 R2UR UR14, R10 ;  /* 0x000000000a0ec2ca */ /* 0x000fe200000e0000 */
[----:B------:R-:W-:Y:S01]  /*4da0*/  @!UP1 UIADD3 UR8, UPT, UPT, UR7, 0x1200, URZ ;  /* 0x0000120007089890 */ /* 0x000fe2000fffe0ff */
[----:B------:R-:W-:Y:S02]  /*4db0*/  VOTEU.ALL UP1, P4 ;  /* 0x0000000000ff7886 */ /* 0x000fe40002020000 */
[----:B------:R-:W-:Y:S11]  /*4dc0*/  @!P4 R2UR UR15, R11 ;  /* 0x000000000b0fc2ca */ /* 0x000ff600000e0000 */
[----:B------:R-:W-:Y:S02]  /*4dd0*/  @!UPT UIADD3 URZ, UPT, UPT, URZ, URZ, URZ ;  /* 0x000000fffffff290 */ /* 0x000fe4000fffe0ff */
[----:B------:R2:W-:Y:S01]  /*4de0*/  @!UP1 UTMALDG.3D [UR8], [UR14], desc[UR20] ;  /* 0x000014080e0095b4 */ /* 0x0005e20008011000 */
[----:B------:R2:W-:Y:S01]  /*4df0*/  @!P4 SYNCS.ARRIVE.TRANS64.RED.A0TR RZ, [UR7+0x118], R23 ;  /* 0x00011817ffffc9a7 */ /* 0x0005e20008300407 */
[----:B------:R-:W-:Y:S01]  /*4e00*/  UPLOP3.LUT UP1, UPT, UPT, UPT, UPT, 0x80, 0x8 ;  /* 0x000000000008789c */ /* 0x000fe20003f2f070 */
[----:B------:R-:W-:Y:S01]  /*4e10*/  SYNCS.ARRIVE.TRANS64.RED.A1T0 RZ, [UR13], RZ ;  /* 0x000000ffffff79a7 */ /* 0x000fe2000810040d */
[----:B------:R-:W-:Y:S09]  /*4e20*/  @P3 BRA `(.L_x_90) ;  /* 0xfffffff400503947 */ /* 0x000ff2000383ffff */
[----:B------:R-:W-:-:S04]  /*4e30*/  SHF.L.U32 R3, R31, 0x1f, RZ ;  /* 0x0000001f1f037819 */ /* 0x000fc800000006ff */
[----:B------:R-:W1:Y:S02]  /*4e40*/  SYNCS.PHASECHK.TRANS64.TRYWAIT P0, [UR7+0x120], R3 ;  /* 0x00012003ff0075a7 */ /* 0x000e640008001107 */
[----:B-1----:R-:W-:Y:S05]  /*4e50*/  @!P0 BRA `(.L_x_91) ;  /* 0x0000003800088947 */ /* 0x002fea0003800000 */
.L_x_179:
[----:B-1----:R-:W-:-:S07]  /*4e60*/  MOV R0, UR7 ;  /* 0x0000000700007c02 */ /* 0x002fce0008000f00 */
.L_x_92:
[----:B-1----:R-:W-:-:S04]  /*4e70*/  SHF.L.U32 R3, R31, 0x1f, RZ ;  /* 0x0000001f1f037819 */ /* 0x002fc800000006ff */
[----:B------:R1:W3:Y:S03]  /*4e80*/  SYNCS.PHASECHK.TRANS64.TRYWAIT P0, [R0+URZ+0x128], R3 ;  /* 0x00012803000075a7 */ /* 0x0002e600080011ff */
[----:B---3--:R-:W-:Y:S05]  /*4e90*/  @!P0 NANOSLEEP.SYNCS 0x989680 ;  /* 0x009896800000895d */ /* 0x008fea0003900000 */
[----:B------:R-:W3:Y:S02]  /*4ea0*/  @!P0 SYNCS.PHASECHK.TRANS64 P0, [R0+URZ+0x128], R3 ;  /* 0x00012803000085a7 */ /* 0x000ee400080010ff */
[----:B--23--:R-:W-:Y:S05]  /*4eb0*/  @P0 EXIT ;  /* 0x000000000000094d */ /* 0x00cfea0003800000 */
[----:B------:R-:W-:Y:S05]  /*4ec0*/  BRA `(.L_x_92) ;  /* 0xfffffffc00e87947 */ /* 0x000fea000383ffff */
.L_x_81:
[----:B------:R-:W-:-:S06]  /*4ed0*/  UISETP.GE.AND UP1, UPT, UR8, 0x4, UPT ;  /* 0x000000040800788c */ /* 0x000fcc000bf26270 */
[----:B------:R-:W-:-:S13]  /*4ee0*/  PLOP3.LUT P0, PT, PT, PT, UP1, 0x80, 0x8 ;  /* 0x000000000008781c */ /* 0x000fda0003f0f018 */
[----:B------:R-:W-:Y:S05]  /*4ef0*/  @!P0 EXIT ;  /* 0x000000000000894d */ /* 0x000fea0003800000 */
[----:B------:R-:W-:Y:S01]  /*4f00*/  BAR.SYNC.DEFER_BLOCKING 0x6, 0xa0 ;  /* 0x0182800000007b1d */ /* 0x000fe20000010000 */
[C---:B------:R-:W-:Y:S01]  /*4f10*/  IMAD.SHL.U32 R7, R108.reuse, 0x40, RZ ;  /* 0x000000406c077824 */ /* 0x040fe200078e00ff */
[C---:B------:R-:W-:Y:S01]  /*4f20*/  LOP3.LUT R110, R108.reuse, 0x60, RZ, 0xc0, !PT ;  /* 0x000000606c6e7812 */ /* 0x040fe200078ec0ff */
[C---:B------:R-:W-:Y:S01]  /*4f30*/  IMAD.SHL.U32 R100, R108.reuse, 0x20, RZ ;  /* 0x000000206c647824 */ /* 0x040fe200078e00ff */
[----:B------:R-:W-:Y:S01]  /*4f40*/  CS2R R106, SRZ ;  /* 0x00000000006a7805 */ /* 0x000fe2000001ff00 */
[C---:B------:R-:W-:Y:S01]  /*4f50*/  IMAD.SHL.U32 R0, R108.reuse, 0x2, RZ ;  /* 0x000000026c007824 */ /* 0x040fe200078e00ff */
[----:B------:R-:W-:Y:S02]  /*4f60*/  UMOV UR49, 0x400 ;  /* 0x0000040000317882 */ /* 0x000fe40000000000 */
[----:B------:R-:W1:Y:S01]  /*4f70*/  LDC R99, c[0x0][0x370] ;  /* 0x0000dc00ff637b82 */ /* 0x000e620000000800 */
[----:B------:R-:W-:Y:S01]  /*4f80*/  ULEA UR49, UR37, UR49, 0x18 ;  /* 0x0000003125317291 */ /* 0x000fe2000f8ec0ff */
[----:B------:R-:W-:Y:S01]  /*4f90*/  LOP3.LUT R5, R7, 0x180, RZ, 0xc0, !PT ;  /* 0x0000018007057812 */ /* 0x000fe200078ec0ff */
[----:B------:R-:W-:Y:S01]  /*4fa0*/  IMAD.U32 R46, R108, 0x10000, RZ ;  /* 0x000100006c2e7824 */ /* 0x000fe200078e00ff */
[----:B------:R-:W-:Y:S01]  /*4fb0*/  LOP3.LUT R100, R100, 0xc00, RZ, 0xc0, !PT ;  /* 0x00000c0064647812 */ /* 0x000fe200078ec0ff */
[----:B------:R-:W-:Y:S01]  /*4fc0*/  UIADD3 UR4, UPT, UPT, UR49, 0x2200, URZ ;  /* 0x0000220031047890 */ /* 0x000fe2000fffe0ff */
[----:B------:R-:W-:Y:S01]  /*4fd0*/  LOP3.LUT R0, R5, 0x20, R0, 0xf8, !PT ;  /* 0x0000002005007812 */ /* 0x000fe200078ef800 */
[----:B------:R-:W-:Y:S01]  /*4fe0*/  IMAD.SHL.U32 R5, R108, 0x8, RZ ;  /* 0x000000086c057824 */ /* 0x000fe200078e00ff */
[----:B------:R-:W2:Y:S01]  /*4ff0*/  LDC R42, c[0x0][0xb0c] ;  /* 0x0002c300ff2a7b82 */ /* 0x000ea20000000800 */
[----:B------:R-:W-:Y:S01]  /*5000*/  LOP3.LUT R100, R100, 0x40, R7, 0xf8, !PT ;  /* 0x0000004064647812 */ /* 0x000fe200078ef807 */
[----:B------:R-:W-:Y:S01]  /*5010*/  IMAD.MOV.U32 R44, RZ, RZ, RZ ;  /* 0x000000ffff2c7224 */ /* 0x000fe200078e00ff */
[----:B------:R-:W-:Y:S01]  /*5020*/  LOP3.LUT R46, R46, 0x600000, RZ, 0xc0, !PT ;  /* 0x006000002e2e7812 */ /* 0x000fe200078ec0ff */
[----:B------:R-:W-:Y:S01]  /*5030*/  IMAD.MOV.U32 R112, RZ, RZ, RZ ;  /* 0x000000ffff707224 */ /* 0x000fe200078e00ff */
[----:B------:R-:W-:-:S02]  /*5040*/  LOP3.LUT R108, R108, 0x2, RZ, 0xc0, !PT ;  /* 0x000000026c6c7812 */ /* 0x000fc400078ec0ff */
[----:B------:R-:W-:Y:S02]  /*5050*/  CS2R R104, SRZ ;  /* 0x0000000000687805 */ /* 0x000fe4000001ff00 */
[----:B------:R-:W-:Y:S01]  /*5060*/  LOP3.LUT R5, R0, 0x30, R5, 0x78, !PT ;  /* 0x0000003000057812 */ /* 0x000fe200078e7805 */
[----:B------:R-:W4:Y:S01]  /*5070*/  LDC R97, c[0x0][0xb20] ;  /* 0x0002c800ff617b82 */ /* 0x000f220000000800 */
[----:B------:R-:W3:Y:S01]  /*5080*/  LDS R3, [UR49+0x1f0] ;  /* 0x0001f031ff037984 */ /* 0x000ee20008000800 */
[----:B------:R-:W-:Y:S01]  /*5090*/  LOP3.LUT R100, R100, 0x200, R7, 0xf8, !PT ;  /* 0x0000020064647812 */ /* 0x000fe200078ef807 */
[----:B------:R-:W-:Y:S01]  /*50a0*/  IMAD.MOV R102, RZ, RZ, -R108 ;  /* 0x000000ffff667224 */ /* 0x000fe200078e0a6c */
[----:B------:R-:W1:Y:S01]  /*50b0*/  LDCU.64 UR52, c[0x0][0x348] ;  /* 0x00006900ff3477ac */ /* 0x000e620008000a00 */
[----:B------:R-:W-:Y:S01]  /*50c0*/  IMAD.U32 R109, RZ, RZ, UR4 ;  /* 0x00000004ff6d7e24 */ /* 0x000fe2000f8e00ff */
[----:B------:R-:W-:Y:S02]  /*50d0*/  LOP3.LUT R100, R100, R5, RZ, 0xfc, !PT ;  /* 0x0000000564647212 */ /* 0x000fe400078efcff */
[----:B------:R-:W1:Y:S01]  /*50e0*/  LDC R41, c[0x0][0xb30] ;  /* 0x0002cc00ff297b82 */ /* 0x000e620000000800 */
[----:B------:R-:W1:Y:S01]  /*50f0*/  LDCU.64 UR38, c[0x0][0x888] ;  /* 0x00011100ff2677ac */ /* 0x000e620008000a00 */
[----:B------:R-:W1:Y:S06]  /*5100*/  LDCU.64 UR44, c[0x0][0x890] ;  /* 0x00011200ff2c77ac */ /* 0x000e6c0008000a00 */
[----:B------:R-:W1:Y:S01]  /*5110*/  LDC.64 R92, c[0x0][0xb10] ;  /* 0x0002c400ff5c7b82 */ /* 0x000e620000000a00 */
[----:B------:R-:W-:-:S07]  /*5120*/  UIADD3 UR48, UPT, UPT, UR49, 0x200, URZ ;  /* 0x0000020031307890 */ /* 0x000fce000fffe0ff */
[----:B------:R-:W1:Y:S08]  /*5130*/  LDC.64 R38, c[0x0][0xb18] ;  /* 0x0002c600ff267b82 */ /* 0x000e700000000a00 */
[----:B------:R-:W1:Y:S08]  /*5140*/  LDC.64 R36, c[0x0][0xb28] ;  /* 0x0002ca00ff247b82 */ /* 0x000e700000000a00 */
[----:B------:R-:W1:Y:S01]  /*5150*/  LDC.64 R90, c[0x0][0x8b0] ;  /* 0x00022c00ff5a7b82 */ /* 0x000e620000000a00 */
[----:B---3--:R-:W-:-:S07]  /*5160*/  IMAD.IADD R46, R3, 0x1, R46 ;  /* 0x00000001032e7824 */ /* 0x008fce00078e022e */
[----:B------:R-:W3:Y:S08]  /*5170*/  LDC.64 R88, c[0x0][0x8a8] ;  /* 0x00022a00ff587b82 */ /* 0x000ef00000000a00 */
[----:B--2-4-:R-:W1:Y:S02]  /*5180*/  LDC R98, c[0x0][0x374] ;  /* 0x0000dd00ff627b82 */ /* 0x014e640000000800 */
.L_x_118:
[----:B------:R-:W-:Y:S02]  /*5190*/  LEA R0, R112, UR49, 0x3 ;  /* 0x0000003170007c11 */ /* 0x000fe4000f8e18ff */
[----:B------:R-:W-:Y:S02]  /*51a0*/  SHF.L.U32 R3, R106, 0x1f, RZ ;  /* 0x0000001f6a037819 */ /* 0x000fe400000006ff */
[----:B------:R-:W-:Y:S02]  /*51b0*/  LEA R16, R112, UR49, 0x4 ;  /* 0x0000003170107c11 */ /* 0x000fe4000f8e20ff */
[----:B------:R-:W2:Y:S02]  /*51c0*/  SYNCS.PHASECHK.TRANS64.TRYWAIT P0, [R0+URZ+0x140], R3 ;  /* 0x00014003000075a7 */ /* 0x000ea400080011ff */
[----:B-12---:R-:W-:Y:S05]  /*51d0*/  @!P0 BRA `(.L_x_93) ;  /* 0x0000003400408947 */ /* 0x006fea0003800000 */
.L_x_180:
[----:B------:R-:W4:Y:S01]  /*51e0*/  LDC.64 R12, c[0x0][0xb10] ;  /* 0x0002c400ff0c7b82 */ /* 0x000f220000000a00 */
[----:B------:R-:W3:Y:S01]  /*51f0*/  LDS.128 R16, [R16+0x1d0] ;  /* 0x0001d00010107984 */ /* 0x000ee20000000c00 */
[----:B-1----:R-:W-:Y:S01]  /*5200*/  ISETP.NE.AND P1, PT, R41, 0x1, PT ;  /* 0x000000012900780c */ /* 0x002fe20003f25270 */
[----:B--2---:R-:W-:Y:S01]  /*5210*/  VIADD R0, R0, 0x150 ;  /* 0x0000015000007836 */ /* 0x004fe20000000000 */
[----:B------:R-:W-:Y:S04]  /*5220*/  ISETP.GE.AND P0, PT, R40, 0x1, PT ;  /* 0x000000012800780c */ /* 0x000fe80003f06270 */
[----:B------:R-:W1:Y:S01]  /*5230*/  LDC.64 R10, c[0x0][0xb18] ;  /* 0x0002c600ff0a7b82 */ /* 0x000e620000000a00 */
[----:B------:R-:W-:Y:S01]  /*5240*/  PRMT R0, RZ, 0x654, R0 ;  /* 0x00000654ff007816 */ /* 0x000fe20000000000 */
[----:B------:R-:W-:Y:S01]  /*5250*/  @!PT LDS RZ, [RZ] ;  /* 0x00000000fffff984 */ /* 0x000fe20000000800 */
[----:B------:R-:W-:Y:S01]  /*5260*/  @!PT LDS RZ, [RZ] ;  /* 0x00000000fffff984 */ /* 0x000fe20000000800 */
[----:B------:R-:W-:Y:S01]  /*5270*/  @!PT LDS RZ, [RZ] ;  /* 0x00000000fffff984 */ /* 0x000fe20000000800 */
[----:B------:R-:W-:Y:S01]  /*5280*/  @!PT LDS RZ, [RZ] ;  /* 0x00000000fffff984 */ /* 0x000fe20000000800 */
[----:B------:R2:W-:Y:S06]  /*5290*/  MEMBAR.ALL.CTA ;  /* 0x0000000000007992 */ /* 0x0005ec0000008000 */
[----:B--2---:R-:W2:Y:S01]  /*52a0*/  FENCE.VIEW.ASYNC.S ;  /* 0x00000000000073c6 */ /* 0x004ea20000000000 */
[----:B------:R-:W1:Y:S08]  /*52b0*/  @!P1 LDC R14, c[0x0][0xb20] ;  /* 0x0002c800ff0e9b82 */ /* 0x000e700000000800 */
[----:B------:R-:W1:Y:S01]  /*52c0*/  @!P1 LDC R9, c[0x0][0xb0c] ;  /* 0x0002c300ff099b82 */ /* 0x000e620000000800 */
[----:B--2---:R2:W-:Y:S01]  /*52d0*/  SYNCS.ARRIVE.TRANS64.RED.A1T0 RZ, [R0+URZ], RZ ;  /* 0x000000ff00ff79a7 */ /* 0x0045e200081004ff */
[----:B---3--:R-:W-:Y:S04]  /*52e0*/  LOP3.LUT P4, RZ, R18, 0x1, RZ, 0xc0, !PT ;  /* 0x0000000112ff7812 */ /* 0x008fe8000788c0ff */
[----:B------:R-:W-:Y:S09]  /*52f0*/  P2R R111, PR, RZ, 0x10 ;  /* 0x00000010ff6f7803 */ /* 0x000ff20000000000 */
[----:B------:R-:W-:Y:S02]  /*5300*/  @P4 MOV R45, R16 ;  /* 0x00000010002d4202 */ /* 0x000fe40000000f00 */
[----:B------:R-:W-:Y:S01]  /*5310*/  @P4 LOP3.LUT R43, R17, 0xffff, RZ, 0xc0, !PT ;  /* 0x0000ffff112b4812 */ /* 0x000fe200078ec0ff */
[----:B--2-4-:R-:W-:Y:S06]  /*5320*/  @!P0 BRA `(.L_x_94) ;  /* 0x0000000000a48947 */ /* 0x014fec0003800000 */
[----:B------:R-:W-:Y:S01]  /*5330*/  IMAD.HI.U32 R24, R98, R39, RZ ;  /* 0x0000002762187227 */ /* 0x000fe200078e00ff */
[----:B------:R-:W-:Y:S02]  /*5340*/  ISETP.NE.AND P0, PT, R38, 0x1, PT ;  /* 0x000000012600780c */ /* 0x000fe40003f05270 */
[----:B------:R-:W-:Y:S01]  /*5350*/  ISETP.NE.AND P2, PT, R40, 0x1, PT ;  /* 0x000000012800780c */ /* 0x000fe20003f45270 */
[-C--:B------:R-:W-:Y:S01]  /*5360*/  IMAD.HI.U32 R22, R99, R92.reuse, RZ ;  /* 0x0000005c63167227 */ /* 0x080fe200078e00ff */
[----:B------:R-:W-:Y:S02]  /*5370*/  SHF.R.U32.HI R23, RZ, R97, R24 ;  /* 0x00000061ff177219 */ /* 0x000fe40000011618 */
[----:B------:R-:W-:Y:S01]  /*5380*/  ISETP.NE.AND P3, PT, R42, 0x1, PT ;  /* 0x000000012a00780c */ /* 0x000fe20003f65270 */
[----:B------:R-:W-:Y:S01]  /*5390*/  IMAD.HI.U32 R28, R43, R39, RZ ;  /* 0x000000272b1c7227 */ /* 0x000fe200078e00ff */
[----:B------:R-:W-:Y:S02]  /*53a0*/  SHF.R.U32.HI R22, RZ, R93, R22 ;  /* 0x0000005dff167219 */ /* 0x000fe40000011616 */
[----:B------:R-:W-:Y:S01]  /*53b0*/  SEL R3, R98, R23, !P0 ;  /* 0x0000001762037207 */ /* 0x000fe20004000000 */
[----:B------:R-:W-:Y:S01]  /*53c0*/  IMAD.HI.U32 R26, R45, R92, RZ ;  /* 0x0000005c2d1a7227 */ /* 0x000fe200078e00ff */
[----:B------:R-:W-:Y:S03]  /*53d0*/  SEL R7, R99, R22, !P3 ;  /* 0x0000001663077207 */ /* 0x000fe60005800000 */
[-C--:B------:R-:W-:Y:S01]  /*53e0*/  IMAD.HI.U32 R22, R3, R36.reuse, RZ ;  /* 0x0000002403167227 */ /* 0x080fe200078e00ff */
[----:B------:R-:W-:Y:S03]  /*53f0*/  SHF.R.U32.HI R26, RZ, R93, R26 ;  /* 0x0000005dff1a7219 */ /* 0x000fe6000001161a */
[----:B------:R-:W-:Y:S01]  /*5400*/  IMAD.HI.U32 R24, R7, R36, RZ ;  /* 0x0000002407187227 */ /* 0x000fe200078e00ff */
[----:B------:R-:W-:Y:S02]  /*5410*/  @P2 SHF.R.U32.HI R3, RZ, R37, R22 ;  /* 0x00000025ff032219 */ /* 0x000fe40000011616 */
[----:B------:R-:W-:Y:S02]  /*5420*/  SHF.R.U32.HI R22, RZ, R97, R28 ;  /* 0x00000061ff167219 */ /* 0x000fe4000001161c */
[----:B------:R-:W-:Y:S01]  /*5430*/  @P2 SHF.R.U32.HI R7, RZ, R37, R24 ;  /* 0x00000025ff072219 */ /* 0x000fe20000011618 */
[C---:B------:R-:W-:Y:S01]  /*5440*/  IMAD R2, R40.reuse, R3, RZ ;  /* 0x0000000328027224 */ /* 0x040fe200078e02ff */
[----:B------:R-:W-:Y:S02]  /*5450*/  SEL R5, R43, R22, !P0 ;  /* 0x000000162b057207 */ /* 0x000fe40004000000 */
[----:B------:R-:W-:Y:S01]  /*5460*/  SEL R3, R45, R26, !P3 ;  /* 0x0000001a2d037207 */ /* 0x000fe20005800000 */
[----:B------:R-:W-:Y:S01]  /*5470*/  IMAD R4, R40, R7, RZ ;  /* 0x0000000728047224 */ /* 0x000fe200078e02ff */
[C---:B------:R-:W-:Y:S01]  /*5480*/  ISETP.GE.AND P0, PT, R5.reuse, R2, PT ;  /* 0x000000020500720c */ /* 0x040fe20003f06270 */
[----:B------:R-:W-:Y:S03]  /*5490*/  IMAD.HI.U32 R6, R5, R36, RZ ;  /* 0x0000002405067227 */ /* 0x000fe600078e00ff */
[----:B------:R-:W-:Y:S01]  /*54a0*/  ISETP.GE.OR P0, PT, R3, R4, P0 ;  /* 0x000000040300720c */ /* 0x000fe20000706670 */
[----:B------:R-:W-:Y:S01]  /*54b0*/  IMAD.MOV R4, RZ, RZ, -R3 ;  /* 0x000000ffff047224 */ /* 0x000fe200078e0a03 */
[-C--:B------:R-:W-:Y:S03]  /*54c0*/  SHF.R.U32.HI R6, RZ, R37.reuse, R6 ;  /* 0x00000025ff067219 */ /* 0x080fe60000011606 */
[----:B------:R-:W-:Y:S01]  /*54d0*/  IMAD R45, R42, R4, R45 ;  /* 0x000000042a2d7224 */ /* 0x000fe200078e022d */
[----:B------:R-:W-:Y:S05]  /*54e0*/  SEL R15, R5, R6, !P2 ;  /* 0x00000006050f7207 */ /* 0x000fea0005000000 */
[----:B------:R-:W-:Y:S02]  /*54f0*/  IMAD.MOV R6, RZ, RZ, -R15 ;  /* 0x000000ffff067224 */ /* 0x000fe400078e0a0f */
[C---:B------:R-:W-:Y:S04]  /*5500*/  @!P0 IMAD.HI.U32 R2, R3.reuse, R36, RZ ;  /* 0x0000002403028227 */ /* 0x040fe800078e00ff */
[----:B------:R-:W-:Y:S01]  /*5510*/  IMAD R6, R40, R6, R5 ;  /* 0x0000000628067224 */ /* 0x000fe200078e0205 */
[----:B------:R-:W-:Y:S04]  /*5520*/  @!P0 SHF.R.U32.HI R2, RZ, R37, R2 ;  /* 0x00000025ff028219 */ /* 0x000fe80000011602 */
[----:B------:R-:W-:Y:S02]  /*5530*/  @!P0 SEL R0, R3, R2, !P2 ;  /* 0x0000000203008207 */ /* 0x000fe40005000000 */
[----:B------:R-:W-:Y:S02]  /*5540*/  IADD3 R2, PT, PT, -R5, RZ, RZ ;  /* 0x000000ff05027210 */ /* 0x000fe40007ffe1ff */
[----:B------:R-:W-:Y:S01]  /*5550*/  @!P0 IADD3 R8, PT, PT, R15, -R0, RZ ;  /* 0x800000000f088210 */ /* 0x000fe20007ffe0ff */
[----:B------:R-:W-:Y:S02]  /*5560*/  @!P0 IMAD R0, R7, R6, R0 ;  /* 0x0000000607008224 */ /* 0x000fe400078e0200 */
[----:B------:R-:W-:Y:S02]  /*5570*/  IMAD R43, R38, R2, R43 ;  /* 0x00000002262b7224 */ /* 0x000fe400078e022b */
[----:B------:R-:W-:Y:S02]  /*5580*/  @!P0 IMAD R5, R8, R40, R3 ;  /* 0x0000002808058224 */ /* 0x000fe400078e0203 */
[----:B------:R-:W-:Y:S04]  /*5590*/  @!P0 IMAD.MOV.U32 R3, RZ, RZ, R0 ;  /* 0x000000ffff038224 */ /* 0x000fe800078e0000 */
[----:B------:R-:W-:Y:S02]  /*55a0*/  IMAD R45, R3, R42, R45 ;  /* 0x0000002a032d7224 */ /* 0x000fe400078e022d */
[----:B------:R-:W-:Y:S07]  /*55b0*/  IMAD R43, R5, R38, R43 ;  /* 0x00000026052b7224 */ /* 0x000fee00078e022b */
.L_x_94:
[----:B-1----:R-:W-:Y:S01]  /*55c0*/  @!P1 ISETP.NE.AND P0, PT, R10, 0x1, PT ;  /* 0x000000010a00980c */ /* 0x002fe20003f05270 */
[----:B------:R-:W-:Y:S01]  /*55d0*/  @!P1 IMAD.HI.U32 R0, R45, R12, RZ ;  /* 0x0000000c2d009227 */ /* 0x000fe200078e00ff */
[----:B------:R-:W-:Y:S01]  /*55e0*/  @!P1 ISETP.NE.AND P2, PT, R9, 0x1, PT ;  /* 0x000000010900980c */ /* 0x000fe20003f45270 */
[----:B------:R-:W-:Y:S01]  /*55f0*/  ULOP3.LUT UP0, URZ, UR48, 0x1b0, URZ, 0xc0, !UPT ;  /* 0x000001b030ff7892 */ /* 0x000fe2000f80c0ff */
[----:B------:R-:W-:Y:S01]  /*5600*/  R2UR UR42, R21 ;  /* 0x00000000152a72ca */ /* 0x000fe200000e0000 */
[----:B------:R-:W-:Y:S01]  /*5610*/  @!P1 IMAD.HI.U32 R3, R43, R11, RZ ;  /* 0x0000000b2b039227 */ /* 0x000fe200078e00ff */
[----:B------:R-:W-:Y:S02]  /*5620*/  @!P1 SHF.R.U32.HI R0, RZ, R13, R0 ;  /* 0x0000000dff009219 */ /* 0x000fe40000011600 */
[----:B------:R-:W-:Y:S01]  /*5630*/  R2UR UR41, R20 ;  /* 0x00000000142972ca */ /* 0x000fe200000e0000 */
[----:B------:R-:W-:Y:S01]  /*5640*/  VIADD R112, R112, 0x1 ;  /* 0x0000000170707836 */ /* 0x000fe20000000000 */
[----:B------:R-:W-:Y:S02]  /*5650*/  @!P1 SHF.R.U32.HI R2, RZ, R14, R3 ;  /* 0x0000000eff029219 */ /* 0x000fe40000011603 */
[----:B------:R-:W-:Y:S02]  /*5660*/  @!P1 SEL R3, R45, R0, !P2 ;  /* 0x000000002d039207 */ /* 0x000fe40005000000 */
[----:B------:R-:W-:Y:S02]  /*5670*/  @!P1 SEL R2, R43, R2, !P0 ;  /* 0x000000022b029207 */ /* 0x000fe40004000000 */
[----:B------:R-:W-:Y:S01]  /*5680*/  @P4 SHF.R.U32.HI R103, RZ, 0x10, R17 ;  /* 0x00000010ff674819 */ /* 0x000fe20000011611 */
[----:B------:R-:W-:Y:S02]  /*5690*/  USHF.L.U32 UR42, UR42, 0x6, URZ ;  /* 0x000000062a2a7899 */ /* 0x000fe400080006ff */
[----:B------:R-:W-:Y:S02]  /*56a0*/  @!P1 IMAD.IADD R0, R2, 0x1, -R3 ;  /* 0x0000000102009824 */ /* 0x000fe400078e0a03 */
[----:B------:R-:W-:Y:S01]  /*56b0*/  @!P1 IMAD.IADD R2, R3, 0x1, -R2 ;  /* 0x0000000103029824 */ /* 0x000fe200078e0a02 */
[----:B------:R-:W-:Y:S01]  /*56c0*/  USHF.L.U32 UR41, UR41, 0x7, URZ ;  /* 0x0000000729297899 */ /* 0x000fe200080006ff */
[----:B------:R-:W-:Y:S02]  /*56d0*/  @!P1 IMAD R45, R0, R9, R45 ;  /* 0x00000009002d9224 */ /* 0x000fe400078e022d */
[----:B------:R-:W-:Y:S01]  /*56e0*/  @!P1 IMAD R43, R2, R10, R43 ;  /* 0x0000000a022b9224 */ /* 0x000fe200078e022b */
[----:B------:R-:W-:Y:S08]  /*56f0*/  BRA.U !UP0, `(.L_x_95) ;  /* 0x0000000108407547 */ /* 0x000ff0000b800000 */
[----:B------:R-:W1:Y:S01]  /*5700*/  LDCU.64 UR8, c[0x4][0x80] ;  /* 0x01001000ff0877ac */ /* 0x000e620008000a00 */
[----:B------:R-:W-:Y:S01]  /*5710*/  MOV R3, 0x0 ;  /* 0x0000000000037802 */ /* 0x000fe20000000f00 */
[----:B------:R-:W-:Y:S02]  /*5720*/  HFMA2 R12, -RZ, RZ, 0, 5.9604644775390625e-08 ;  /* 0x00000001ff0c7431 */ /* 0x000fe400000001ff */
[----:B------:R-:W-:Y:S02]  /*5730*/  IMAD.MOV.U32 R8, RZ, RZ, 0x70 ;  /* 0x00000070ff087424 */ /* 0x000fe400078e00ff */
[----:B------:R-:W-:Y:S01]  /*5740*/  IMAD.MOV.U32 R13, RZ, RZ, RZ ;  /* 0x000000ffff0d7224 */ /* 0x000fe200078e00ff */
[----:B------:R-:W2:Y:S01]  /*5750*/  LDCU.64 UR6, c[0x4][0x88] ;  /* 0x01001100ff0677ac */ /* 0x000ea20008000a00 */
[----:B------:R-:W3:Y:S01]  /*5760*/  LDC.64 R2, c[0x4][R3] ;  /* 0x0100000003027b82 */ /* 0x000ee20000000a00 */
[----:B------:R-:W4:Y:S01]  /*5770*/  LDCU.64 UR4, c[0x4][0x8] ;  /* 0x01000100ff0477ac */ /* 0x000f220008000a00 */
[----:B-1----:R-:W-:Y:S01]  /*5780*/  MOV R5, UR9 ;  /* 0x0000000900057c02 */ /* 0x002fe20008000f00 */
[----:B------:R-:W-:Y:S01]  /*5790*/  IMAD.U32 R4, RZ, RZ, UR8 ;  /* 0x00000008ff047e24 */ /* 0x000fe2000f8e00ff */
[----:B--2---:R-:W-:Y:S01]  /*57a0*/  MOV R7, UR7 ;  /* 0x0000000700077c02 */ /* 0x004fe20008000f00 */
[----:B------:R-:W-:Y:S01]  /*57b0*/  IMAD.U32 R6, RZ, RZ, UR6 ;  /* 0x00000006ff067e24 */ /* 0x000fe2000f8e00ff */
[----:B----4-:R-:W-:Y:S01]  /*57c0*/  MOV R11, UR5 ;  /* 0x00000005000b7c02 */ /* 0x010fe20008000f00 */
[----:B------:R-:W-:Y:S02]  /*57d0*/  IMAD.U32 R10, RZ, RZ, UR4 ;  /* 0x00000004ff0a7e24 */ /* 0x000fe4000f8e00ff */
[----:B------:R-:W-:Y:S07]  /*57e0*/  LEPC R20, `(.L_x_95) ;  /* 0x000000001014794e */ /* 0x000fee0000000000 */
[----:B---3-5:R-:W-:Y:S05]  /*57f0*/  CALL.ABS.NOINC R2 ;  /* 0x0000000002007343 */ /* 0x028fea0003c00000 */
.L_x_95:
[----:B------:R-:W-:Y:S01]  /*5800*/  LOP3.LUT P0, RZ, R109, 0x1b0, RZ, 0xc0, !PT ;  /* 0x000001b06dff7812 */ /* 0x000fe2000780c0ff */
[----:B------:R-:W-:Y:S11]  /*5810*/  BSSY.RECONVERGENT B6, `(.L_x_96) ;  /* 0x0000013000067945 */ /* 0x000ff60003800200 */
[----:B------:R-:W-:Y:S01]  /*5820*/  @!UPT UIADD3 URZ, UPT, UPT, URZ, URZ, URZ ;  /* 0x000000fffffff290 */ /* 0x000fe2000fffe0ff */
[----:B------:R-:W-:Y:S05]  /*5830*/  @!P0 BRA `(.L_x_97) ;  /* 0x0000000000408947 */ /* 0x000fea0003800000 */
        /* <DEDUP_REMOVED lines=16> */
.L_x_97:
[----:B------:R-:W-:Y:S05]  /*5940*/  BSYNC.RECONVERGENT B6 ;  /* 0x0000000000067941 */ /* 0x000fea0003800200 */
.L_x_96:
[----:B------:R-:W-:Y:S01]  /*5950*/  ISETP.NE.U32.AND P4, PT, R90, RZ, PT ;  /* 0x000000ff5a00720c */ /* 0x000fe20003f85070 */
[----:B------:R-:W-:Y:S01]  /*5960*/  UISETP.NE.AND UP2, UPT, UR50, URZ, UPT ;  /* 0x000000ff3200728c */ /* 0x000fe2000bf45270 */
[----:B------:R-:W-:Y:S01]  /*5970*/  ISETP.NE.U32.AND P2, PT, RZ, UR38, PT ;  /* 0x00000026ff007c0c */ /* 0x000fe2000bf45070 */
[----:B------:R-:W-:Y:S01]  /*5980*/  UISETP.NE.U32.AND UP1, UPT, UR44, URZ, UPT ;  /* 0x000000ff2c00728c */ /* 0x000fe2000bf25070 */
[----:B------:R-:W-:Y:S01]  /*5990*/  ISETP.NE.AND.EX P4, PT, R91, RZ, PT, P4 ;  /* 0x000000ff5b00720c */ /* 0x000fe20003f85340 */
[----:B------:R-:W-:Y:S01]  /*59a0*/  UPLOP3.LUT UP0, UPT, UPT, UPT, UPT, 0x40, 0x4 ;  /* 0x000000000004789c */ /* 0x000fe20003f0e870 */
[----:B------:R-:W-:Y:S01]  /*59b0*/  ISETP.NE.AND.EX P2, PT, RZ, UR39, PT, P2 ;  /* 0x00000027ff007c0c */ /* 0x000fe2000bf45320 */
[----:B------:R-:W-:Y:S01]  /*59c0*/  UISETP.NE.AND.EX UP1, UPT, UR45, URZ, UPT, UP1 ;  /* 0x000000ff2d00728c */ /* 0x000fe2000bf25310 */
[----:B------:R-:W-:Y:S04]  /*59d0*/  PLOP3.LUT P1, PT, PT, PT, UP2, 0x80, 0x8 ;  /* 0x000000000008781c */ /* 0x000fe80003f2f028 */
[----:B------:R-:W-:Y:S06]  /*59e0*/  @UP2 UPLOP3.LUT UP0, UPT, UPT, UPT, UP1, 0x80, 0x8 ;  /* 0x000000000008289c */ /* 0x000fec0003f0f010 */
[----:B------:R-:W-:Y:S01]  /*59f0*/  PLOP3.LUT P0, PT, PT, PT, UP0, 0x80, 0x8 ;  /* 0x000000000008781c */ /* 0x000fe20003f0f008 */
[----:B------:R-:W-:Y:S01]  /*5a00*/  @!UPT UIADD3 URZ, UPT, UPT, URZ, URZ, URZ ;  /* 0x000000fffffff290 */ /* 0x000fe2000fffe0ff */
[----:B------:R-:W-:Y:S11]  /*5a10*/  BRA.U !UP1, `(.L_x_98) ;  /* 0x0000000109387547 */ /* 0x000ff6000b800000 */
[----:B------:R-:W-:Y:S01]  /*5a20*/  UISETP.NE.U32.AND UP0, UPT, UR38, URZ, UPT ;  /* 0x000000ff2600728c */ /* 0x000fe2000bf05070 */
[----:B------:R-:W-:Y:S02]  /*5a30*/  HFMA2 R0, -RZ, RZ, 0, 5.9604644775390625e-08 ;  /* 0x00000001ff007431 */ /* 0x000fe400000001ff */
[----:B------:R-:W-:Y:S01]  /*5a40*/  IMAD.MOV.U32 R95, RZ, RZ, 0x1 ;  /* 0x00000001ff5f7424 */ /* 0x000fe200078e00ff */
[----:B------:R-:W-:Y:S06]  /*5a50*/  UISETP.NE.AND.EX UP0, UPT, UR39, URZ, UPT, UP0 ;  /* 0x000000ff2700728c */ /* 0x000fec000bf05300 */
[----:B------:R-:W-:Y:S05]  /*5a60*/  PLOP3.LUT P3, PT, PT, PT, UP0, 0x80, 0x8 ;  /* 0x000000000008781c */ /* 0x000fea0003f6f008 */
[----:B------:R-:W1:Y:S01]  /*5a70*/  @UP0 LDCU.64 UR6, c[0x0][0x888] ;  /* 0x00011100ff0607ac */ /* 0x000e620008000a00 */
[----:B------:R-:W-:Y:S07]  /*5a80*/  @UP0 UIMAD UR4, UR36, UR44, URZ ;  /* 0x0000002c240402a4 */ /* 0x000fee000f8e02ff */
[----:B------:R-:W-:Y:S01]  /*5a90*/  @!P3 PRMT R95, R0, 0x7610, R95 ;  /* 0x00007610005fb816 */ /* 0x000fe2000000005f */
[----:B-1----:R-:W-:Y:S03]  /*5aa0*/  @UP0 UIMAD.WIDE UR6, UR4, 0x4, UR6 ;  /* 0x00000004040608a5 */ /* 0x002fe6000f8e0206 */
[----:B------:R-:W1:Y:S03]  /*5ab0*/  @!UP0 LDCU UR4, c[0x0][0x880] ;  /* 0x00011000ff0487ac */ /* 0x000e660008000800 */
[----:B------:R-:W-:Y:S01]  /*5ac0*/  IMAD.U32 R2, RZ, RZ, UR6 ;  /* 0x00000006ff027e24 */ /* 0x000fe2000f8e00ff */
[----:B------:R-:W-:Y:S05]  /*5ad0*/  MOV R3, UR7 ;  /* 0x0000000700037c02 */ /* 0x000fea0008000f00 */
[----:B-----5:R2:W5:Y:S02]  /*5ae0*/  @P3 LDG.E R49, desc[UR46][R2.64] ;  /* 0x0000002e02313981 */ /* 0x020564000c1e1900 */
[----:B-12---:R-:W-:Y:S02]  /*5af0*/  @!P3 IMAD.U32 R49, RZ, RZ, UR4 ;  /* 0x00000004ff31be24 */ /* 0x006fe4000f8e00ff */
.L_x_98:
[----:B------:R-:W-:Y:S05]  /*5b00*/  @!P4 BRA `(.L_x_99) ;  /* 0x000000000020c947 */ /* 0x000fea0003800000 */
[----:B------:R-:W-:Y:S04]  /*5b10*/  ISETP.NE.U32.AND P3, PT, R88, RZ, PT ;  /* 0x000000ff5800720c */ /* 0x000fe80003f65070 */
[----:B------:R-:W-:Y:S11]  /*5b20*/  ISETP.NE.AND.EX P3, PT, R89, RZ, PT, P3 ;  /* 0x000000ff5900720c */ /* 0x000ff60003f65330 */
[----:B------:R-:W-:Y:S02]  /*5b30*/  @!UPT UIADD3 URZ, UPT, UPT, URZ, URZ, URZ ;  /* 0x000000fffffff290 */ /* 0x000fe4000fffe0ff */
[----:B------:R-:W1:Y:S01]  /*5b40*/  @P3 LDC.64 R2, c[0x0][0x8a8] ;  /* 0x00022a00ff023b82 */ /* 0x000e620000000a00 */
[----:B------:R-:W-:Y:S04]  /*5b50*/  @P3 IMAD R0, R90, UR36, RZ ;  /* 0x000000245a003c24 */ /* 0x000fe8000f8e02ff */
[----:B-1----:R-:W-:Y:S05]  /*5b60*/  @P3 IMAD.WIDE R2, R0, 0x4, R2 ;  /* 0x0000000400023825 */ /* 0x002fea00078e0202 */
[----:B-----5:R1:W5:Y:S02]  /*5b70*/  @P3 LDG.E R47, desc[UR46][R2.64] ;  /* 0x0000002e022f3981 */ /* 0x020364000c1e1900 */
[----:B-1----:R-:W2:Y:S02]  /*5b80*/  @!P3 LDC R47, c[0x0][0x8a0] ;  /* 0x00022800ff2fbb82 */ /* 0x002ea40000000800 */
.L_x_99:
[----:B-----5:R-:W-:Y:S01]  /*5b90*/  FSETP.NEU.AND P4, PT, R49, RZ, PT ;  /* 0x000000ff3100720b */ /* 0x020fe20003f8d000 */
[----:B------:R-:W-:Y:S01]  /*5ba0*/  BSSY B1, `(.L_x_100) ;  /* 0x0000042000017945 */ /* 0x000fe20003800000 */
[----:B------:R-:W-:Y:S01]  /*5bb0*/  SEL R7, RZ, 0xffffffff, P2 ;  /* 0xffffffffff077807 */ /* 0x000fe20001000000 */
[----:B------:R-:W-:Y:S01]  /*5bc0*/  IMAD.MOV.U32 R115, RZ, RZ, 0x1 ;  /* 0x00000001ff737424 */ /* 0x000fe200078e00ff */
[----:B------:R-:W-:Y:S02]  /*5bd0*/  LOP3.LUT P3, RZ, R95, 0xff, RZ, 0xc0, !PT ;  /* 0x000000ff5fff7812 */ /* 0x000fe4000786c0ff */
[----:B------:R-:W-:Y:S02]  /*5be0*/  CS2R R86, SRZ ;  /* 0x0000000000567805 */ /* 0x000fe4000001ff00 */
[----:B------:R-:W-:Y:S02]  /*5bf0*/  @P1 SEL R4, RZ, 0xffffffff, P4 ;  /* 0xffffffffff041807 */ /* 0x000fe40002000000 */
[----:B------:R-:W-:Y:S02]  /*5c00*/  CS2R R84, SRZ ;  /* 0x0000000000547805 */ /* 0x000fe4000001ff00 */
[----:B------:R-:W-:Y:S02]  /*5c10*/  LEA R0, R105, UR49, 0x3 ;  /* 0x0000003169007c11 */ /* 0x000fe4000f8e18ff */
[----:B------:R-:W-:Y:S02]  /*5c20*/  CS2R R82, SRZ ;  /* 0x0000000000527805 */ /* 0x000fe4000001ff00 */
[----:B------:R-:W-:Y:S02]  /*5c30*/  @P0 SEL R4, R7, R4, !P3 ;  /* 0x0000000407040207 */ /* 0x000fe40005800000 */
[----:B------:R-:W-:Y:S02]  /*5c40*/  CS2R R80, SRZ ;  /* 0x0000000000507805 */ /* 0x000fe4000001ff00 */
[----:B------:R-:W-:Y:S02]  /*5c50*/  LEA R113, R44, UR49, 0x3 ;  /* 0x000000312c717c11 */ /* 0x000fe4000f8e18ff */
[----:B------:R-:W-:Y:S02]  /*5c60*/  @P1 LOP3.LUT R4, R4, 0x1, RZ, 0xc0, !PT ;  /* 0x0000000104041812 */ /* 0x000fe400078ec0ff */
[----:B------:R-:W-:Y:S02]  /*5c70*/  SHF.L.U32 R2, R107, 0x1f, RZ ;  /* 0x0000001f6b027819 */ /* 0x000fe400000006ff */
[----:B------:R-:W-:Y:S02]  /*5c80*/  ISETP.NE.U32.OR P6, PT, R4, 0x1, !P1 ;  /* 0x000000010400780c */ /* 0x000fe40004fc5470 */
[----:B------:R-:W-:Y:S02]  /*5c90*/  PLOP3.LUT P2, PT, PT, PT, UP1, 0x80, 0x8 ;  /* 0x000000000008781c */ /* 0x000fe40003f4f018 */
[----:B------:R-:W-:Y:S02]  /*5ca0*/  LEA.HI R5, R44, R44, RZ, 0x1 ;  /* 0x0000002c2c057211 */ /* 0x000fe400078f08ff */
[----:B------:R-:W-:Y:S02]  /*5cb0*/  SEL R4, RZ, 0xffffffff, P4 ;  /* 0xffffffffff047807 */ /* 0x000fe40002000000 */
[----:B------:R-:W-:Y:S01]  /*5cc0*/  P2R R114, PR, RZ, 0x40 ;  /* 0x00000040ff727803 */ /* 0x000fe20000000000 */
[C---:B------:R-:W-:Y:S01]  /*5cd0*/  IMAD.SHL.U32 R3, R5.reuse, 0x40, RZ ;  /* 0x0000004005037824 */ /* 0x040fe200078e00ff */
[----:B------:R-:W-:Y:S03]  /*5ce0*/  LOP3.LUT R5, R5, 0xffe, RZ, 0xc0, !PT ;  /* 0x00000ffe05057812 */ /* 0x000fe600078ec0ff */
[----:B------:R-:W-:Y:S02]  /*5cf0*/  @P6 SHF.L.U32 R9, R104, 0x1f, RZ ;  /* 0x0000001f68096819 */ /* 0x000fe400000006ff */
[----:B------:R-:W-:Y:S01]  /*5d00*/  @P2 SEL R4, R7, R4, !P3 ;  /* 0x0000000407042207 */ /* 0x000fe20005800000 */
[----:B------:R-:W-:Y:S01]  /*5d10*/  IMAD.IADD R48, R44, 0x1, -R5 ;  /* 0x000000012c307824 */ /* 0x000fe200078e0a05 */
[----:B------:R-:W1:Y:S01]  /*5d20*/  @P6 SYNCS.PHASECHK.TRANS64.TRYWAIT P1, [R0+URZ+0x110], R9 ;  /* 0x00011009000065a7 */ /* 0x000e6200080211ff */
[----:B------:R-:W-:Y:S02]  /*5d30*/  LOP3.LUT R3, R3, 0xffffff80, RZ, 0xc0, !PT ;  /* 0xffffff8003037812 */ /* 0x000fe400078ec0ff */
[----:B------:R-:W-:Y:S03]  /*5d40*/  LOP3.LUT R4, R4, 0x1, RZ, 0xc0, !PT ;  /* 0x0000000104047812 */ /* 0x000fe600078ec0ff */
[----:B------:R-:W-:Y:S01]  /*5d50*/  IMAD.IADD R3, R46, 0x1, R3 ;  /* 0x000000012e037824 */ /* 0x000fe200078e0203 */
[----:B------:R-:W-:Y:S03]  /*5d60*/  ISETP.NE.U32.AND P5, PT, R4, 0x1, PT ;  /* 0x000000010400780c */ /* 0x000fe60003fa5070 */
[----:B------:R-:W-:Y:S01]  /*5d70*/  IMAD R48, R48, 0x100000, R3 ;  /* 0x0010000030307824 */ /* 0x000fe200078e0203 */
[----:B------:R-:W-:Y:S01]  /*5d80*/  P2R R124, PR, RZ, 0x20 ;  /* 0x00000020ff7c7803 */ /* 0x000fe20000000000 */
[----:B------:R3:W4:Y:S01]  /*5d90*/  SYNCS.PHASECHK.TRANS64.TRYWAIT P0, [R113+URZ+0x160], R2 ;  /* 0x00016002710075a7 */ /* 0x00072200080011ff */
[----:B-1----:R-:W-:Y:S01]  /*5da0*/  @P6 SEL R115, RZ, 0x1, !P1 ;  /* 0x00000001ff736807 */ /* 0x002fe20004800000 */
[----:B---3--:R-:W-:Y:S06]  /*5db0*/  @!P6 BRA `(.L_x_101) ;  /* 0x000000000080e947 */ /* 0x008fec0003800000 */
[----:B------:R-:W-:Y:S01]  /*5dc0*/  @P5 IMAD R5, R105, 0x1000, R100 ;  /* 0x0000100069055824 */ /* 0x000fe200078e0264 */
[----:B------:R-:W-:Y:S01]  /*5dd0*/  ISETP.NE.AND P1, PT, R115, RZ, PT ;  /* 0x000000ff7300720c */ /* 0x000fe20003f25270 */
[----:B------:R-:W-:Y:S01]  /*5de0*/  BSSY B0, `(.L_x_102) ;  /* 0x000000b000007945 */ /* 0x000fe20003800000 */
[----:B------:R-:W-:Y:S01]  /*5df0*/  CS2R R82, SRZ ;  /* 0x0000000000527805 */ /* 0x000fe2000001ff00 */
[----:B------:R-:W-:Y:S01]  /*5e00*/  @P5 VIADD R4, R5, UR49 ;  /* 0x0000003105045c36 */ /* 0x000fe20008000000 */
[----:B------:R-:W-:Y:S02]  /*5e10*/  CS2R R80, SRZ ;  /* 0x0000000000507805 */ /* 0x000fe4000001ff00 */
[----:B------:R-:W-:Y:S02]  /*5e20*/  CS2R R86, SRZ ;  /* 0x0000000000567805 */ /* 0x000fe4000001ff00 */
[----:B------:R-:W-:Y:S01]  /*5e30*/  CS2R R84, SRZ ;  /* 0x0000000000547805 */ /* 0x000fe2000001ff00 */
[----:B------:R-:W-:Y:S04]  /*5e40*/  @P5 IMAD R4, R108, -0x10, R4 ;  /* 0xfffffff06c045824 */ /* 0x000fe800078e0204 */
[----:B------:R-:W-:Y:S05]  /*5e50*/  @P1 BRA `(.L_x_103) ;  /* 0x00000000000c1947 */ /* 0x000fea0003800000 */
[----:B------:R-:W-:Y:S04]  /*5e60*/  SHF.L.U32 R3, R104, 0x1f, RZ ;  /* 0x0000001f68037819 */ /* 0x000fe800000006ff */
[----:B------:R-:W1:Y:S02]  /*5e70*/  SYNCS.PHASECHK.TRANS64.TRYWAIT P1, [R0+URZ+0x110], R3 ;  /* 0x00011003000075a7 */ /* 0x000e6400080211ff */
[----:B-1----:R-:W-:Y:S05]  /*5e80*/  @!P1 BRA `(.L_x_104) ;  /* 0x0000002800289947 */ /* 0x002fea0003800000 */
.L_x_103:
[----:B------:R-:W-:Y:S05]  /*5e90*/  BSYNC B0 ;  /* 0x0000000000007941 */ /* 0x000fea0003800000 */
.L_x_102:
[----:B------:R-:W-:Y:S01]  /*5ea0*/  ISETP.NE.AND P1, PT, R124, RZ, PT ;  /* 0x000000ff7c00720c */ /* 0x000fe20003f25270 */
[----:B-1----:R-:W-:Y:S02]  /*5eb0*/  VIADD R3, R0, 0x120 ;  /* 0x0000012000037836 */ /* 0x002fe40000000000 */
[----:B------:R-:W-:Y:S02]  /*5ec0*/  IMAD.U32 R0, RZ, RZ, UR37 ;  /* 0x00000025ff007e24 */ /* 0x000fe4000f8e00ff */
[----:B------:R-:W-:Y:S03]  /*5ed0*/  VIADD R105, R105, 0x1 ;  /* 0x0000000169697836 */ /* 0x000fe60000000000 */
[----:B------:R-:W-:Y:S05]  /*5ee0*/  PRMT R0, R0, 0x654, R3 ;  /* 0x0000065400007816 */ /* 0x000fea0000000003 */
[----:B------:R1:W3:Y:S04]  /*5ef0*/  @P1 LDS.128 R80, [R5+UR49+0x200] ;  /* 0x0002003105501984 */ /* 0x0002e80008000c00 */
[----:B------:R1:W1:Y:S01]  /*5f00*/  @P1 LDS.128 R84, [R4+0x210] ;  /* 0x0002100004541984 */ /* 0x0002620000000c00 */
[C---:B------:R-:W-:Y:S01]  /*5f10*/  ISETP.NE.AND P1, PT, R105.reuse, 0x2, PT ;  /* 0x000000026900780c */ /* 0x040fe20003f25270 */
[----:B------:R-:W-:Y:S01]  /*5f20*/  @!PT LDS RZ, [RZ] ;  /* 0x00000000fffff984 */ /* 0x000fe20000000800 */
[----:B------:R-:W-:Y:S01]  /*5f30*/  @!PT LDS RZ, [RZ] ;  /* 0x00000000fffff984 */ /* 0x000fe20000000800 */
[----:B------:R-:W-:Y:S01]  /*5f40*/  @!PT LDS RZ, [RZ] ;  /* 0x00000000fffff984 */ /* 0x000fe20000000800 */
[----:B------:R-:W-:Y:S01]  /*5f50*/  @!PT LDS RZ, [RZ] ;  /* 0x00000000fffff984 */ /* 0x000fe20000000800 */
[----:B------:R5:W-:Y:S06]  /*5f60*/  MEMBAR.ALL.CTA ;  /* 0x0000000000007992 */ /* 0x000bec0000008000 */
[----:B-----5:R-:W5:Y:S01]  /*5f70*/  FENCE.VIEW.ASYNC.S ;  /* 0x00000000000073c6 */ /* 0x020f620000000000 */
[----:B------:R-:W-:Y:S02]  /*5f80*/  SEL R3, RZ, 0x1, P1 ;  /* 0x00000001ff037807 */ /* 0x000fe40000800000 */
[----:B------:R-:W-:Y:S02]  /*5f90*/  SEL R105, R105, RZ, P1 ;  /* 0x000000ff69697207 */ /* 0x000fe40000800000 */
[----:B------:R-:W-:Y:S01]  /*5fa0*/  LOP3.LUT R104, R104, R3, RZ, 0x3c, !PT ;  /* 0x0000000368687212 */ /* 0x000fe200078e3cff */
[----:B-----5:R1:W-:Y:S06]  /*5fb0*/  SYNCS.ARRIVE.TRANS64.RED.A1T0 RZ, [R0+URZ], RZ ;  /* 0x000000ff00ff79a7 */ /* 0x0203ec00081004ff */
.L_x_101:
[----:B------:R-:W-:Y:S05]  /*5fc0*/  BSYNC B1 ;  /* 0x0000000000017941 */ /* 0x000fea0003800000 */
.L_x_100:
[----:B-1----:R-:W-:Y:S04]  /*5fd0*/  SHF.R.U32.HI R0, RZ, 0x15, R48 ;  /* 0x00000015ff007819 */ /* 0x002fe80000011630 */
[----:B------:R-:W-:Y:S01]  /*5fe0*/  LOP3.LUT P1, RZ, R0, 0x3, R101, 0x48, !PT ;  /* 0x0000000300ff7812 */ /* 0x000fe20007824865 */
[----:B------:R-:W-:Y:S01]  /*5ff0*/  @!UPT UIADD3 URZ, UPT, UPT, URZ, URZ, URZ ;  /* 0x000000fffffff290 */ /* 0x000fe2000fffe0ff */
[----:B----4-:R-:W-:Y:S11]  /*6000*/  @P0 BRA `(.L_x_105) ;  /* 0x0000000000080947 */ /* 0x010ff60003800000 */
[----:B------:R-:W1:Y:S02]  /*6010*/  SYNCS.PHASECHK.TRANS64.TRYWAIT P0, [R113+URZ+0x160], R2 ;  /* 0x00016002710075a7 */ /* 0x000e6400080011ff */
[----:B-1----:R-:W-:Y:S05]  /*6020*/  @!P0 BRA `(.L_x_106) ;  /* 0x0000002400d48947 */ /* 0x002fea0003800000 */
.L_x_105:
[----:B------:R-:W-:Y:S05]  /*6030*/  @!P1 BRA `(.L_x_107) ;  /* 0x0000000000409947 */ /* 0x000fea0003800000 */
[----:B------:R-:W4:Y:S01]  /*6040*/  LDCU.64 UR8, c[0x4][0x70] ;  /* 0x01000e00ff0877ac */ /* 0x000f220008000a00 */
[----:B------:R-:W-:Y:S01]  /*6050*/  MOV R3, 0x0 ;  /* 0x0000000000037802 */ /* 0x000fe20000000f00 */
[----:B------:R-:W-:Y:S02]  /*6060*/  HFMA2 R12, -RZ, RZ, 0, 5.9604644775390625e-08 ;  /* 0x00000001ff0c7431 */ /* 0x000fe400000001ff */
[----:B------:R-:W-:Y:S02]  /*6070*/  IMAD.MOV.U32 R8, RZ, RZ, 0x192 ;  /* 0x00000192ff087424 */ /* 0x000fe400078e00ff */
[----:B------:R-:W-:Y:S01]  /*6080*/  IMAD.MOV.U32 R13, RZ, RZ, RZ ;  /* 0x000000ffff0d7224 */ /* 0x000fe200078e00ff */
[----:B------:R-:W5:Y:S01]  /*6090*/  LDCU.64 UR6, c[0x4][0x78] ;  /* 0x01000f00ff0677ac */ /* 0x000f620008000a00 */
[----:B-1----:R-:W1:Y:S01]  /*60a0*/  LDC.64 R2, c[0x4][R3] ;  /* 0x0100000003027b82 */ /* 0x002e620000000a00 */
[----:B------:R-:W2:Y:S01]  /*60b0*/  LDCU.64 UR4, c[0x4][0x10] ;  /* 0x01000200ff0477ac */ /* 0x000ea20008000a00 */
[----:B----4-:R-:W-:Y:S01]  /*60c0*/  MOV R5, UR9 ;  /* 0x0000000900057c02 */ /* 0x010fe20008000f00 */
[----:B------:R-:W-:Y:S01]  /*60d0*/  IMAD.U32 R4, RZ, RZ, UR8 ;  /* 0x00000008ff047e24 */ /* 0x000fe2000f8e00ff */
[----:B-----5:R-:W-:Y:S01]  /*60e0*/  MOV R7, UR7 ;  /* 0x0000000700077c02 */ /* 0x020fe20008000f00 */
[----:B------:R-:W-:Y:S01]  /*60f0*/  IMAD.U32 R6, RZ, RZ, UR6 ;  /* 0x00000006ff067e24 */ /* 0x000fe2000f8e00ff */
[----:B--2---:R-:W-:Y:S01]  /*6100*/  MOV R11, UR5 ;  /* 0x00000005000b7c02 */ /* 0x004fe20008000f00 */
[----:B------:R-:W-:Y:S02]  /*6110*/  IMAD.U32 R10, RZ, RZ, UR4 ;  /* 0x00000004ff0a7e24 */ /* 0x000fe4000f8e00ff */
[----:B------:R-:W-:Y:S07]  /*6120*/  LEPC R20, `(.L_x_107) ;  /* 0x000000001014794e */ /* 0x000fee0000000000 */
[----:B-1-3--:R-:W-:Y:S05]  /*6130*/  CALL.ABS.NOINC R2 ;  /* 0x0000000002007343 */ /* 0x00afea0003c00000 */
.L_x_107:
[-C--:B---3--:R-:W-:Y:S01]  /*6140*/  F2FP.F16.E4M3.UNPACK_B R51, R80.reuse ;  /* 0x00000050ff33723e */ /* 0x088fe200020006ff */
[----:B------:R-:W-:Y:S05]  /*6150*/  WARPSYNC.ALL ;  /* 0x0000000000007948 */ /* 0x000fea0003800000 */
[----:B------:R-:W-:Y:S01]  /*6160*/  R2UR UR4, R48 ;  /* 0x00000000300472ca */ /* 0x000fe200000e0000 */
[--C-:B------:R-:W-:Y:S01]  /*6170*/  HADD2.F32 R50, -RZ, R51.reuse.H0_H0 ;  /* 0x20000033ff327230 */ /* 0x100fe20000004100 */
[----:B------:R-:W-:Y:S01]  /*6180*/  F2FP.F16.E4M3.UNPACK_B R53, R80.H1 ;  /* 0x00000050ff35723e */ /* 0x000fe200030006ff */
[----:B------:R-:W-:Y:S01]  /*6190*/  HADD2.F32 R51, -RZ, R51.H1_H1 ;  /* 0x30000033ff337230 */ /* 0x000fe20000004100 */
[-C--:B------:R-:W-:Y:S01]  /*61a0*/  F2FP.F16.E4M3.UNPACK_B R55, R81.reuse ;  /* 0x00000051ff37723e */ /* 0x080fe200020006ff */
[----:B------:R-:W-:Y:S01]  /*61b0*/  BSSY.RECONVERGENT B0, `(.L_x_108) ;  /* 0x0000099000007945 */ /* 0x000fe20003800200 */
[----:B------:R-:W-:Y:S01]  /*61c0*/  F2FP.F16.E4M3.UNPACK_B R57, R81.H1 ;  /* 0x00000051ff39723e */ /* 0x000fe200030006ff */
[--C-:B------:R-:W-:Y:S01]  /*61d0*/  HADD2.F32 R52, -RZ, R53.reuse.H0_H0 ;  /* 0x20000035ff347230 */ /* 0x100fe20000004100 */
[-C--:B------:R-:W-:Y:S01]  /*61e0*/  F2FP.F16.E4M3.UNPACK_B R59, R82.reuse ;  /* 0x00000052ff3b723e */ /* 0x080fe200020006ff */
[----:B------:R-:W-:Y:S01]  /*61f0*/  HADD2.F32 R54, -RZ, R53.H1_H1 ;  /* 0x30000035ff367230 */ /* 0x000fe20000004100 */
[----:B------:R-:W-:Y:S01]  /*6200*/  F2FP.F16.E4M3.UNPACK_B R61, R82.H1 ;  /* 0x00000052ff3d723e */ /* 0x000fe200030006ff */
[--C-:B------:R-:W-:Y:S01]  /*6210*/  HADD2.F32 R53, -RZ, R55.reuse.H0_H0 ;  /* 0x20000037ff357230 */ /* 0x100fe20000004100 */
[-C--:B------:R-:W-:Y:S01]  /*6220*/  F2FP.F16.E4M3.UNPACK_B R63, R83.reuse ;  /* 0x00000053ff3f723e */ /* 0x080fe200020006ff */
[----:B------:R-:W-:Y:S01]  /*6230*/  LDTM.16dp32bit_t0_t15.x32 R4, tmem[UR4] ;  /* 0x00000004000479ee */ /* 0x000fe20008a80000 */
[----:B------:R-:W2:Y:S01]  /*6240*/  LDTM.16dp32bit_t16_t31.x32 R4, tmem[UR4+0x20] ;  /* 0x00002004000479ee */ /* 0x000ea20008aa0000 */
[----:B------:R-:W-:Y:S01]  /*6250*/  SHF.L.U32 R125, R102, 0x4, RZ ;  /* 0x00000004667d7819 */ /* 0x000fe200000006ff */
[----:B------:R-:W-:Y:S01]  /*6260*/  HADD2.F32 R56, -RZ, R55.H1_H1 ;  /* 0x30000037ff387230 */ /* 0x000fe20000004100 */
[----:B------:R-:W-:Y:S01]  /*6270*/  ISETP.NE.AND P6, PT, R114, RZ, PT ;  /* 0x000000ff7200720c */ /* 0x000fe20003fc5270 */
[----:B------:R-:W-:Y:S01]  /*6280*/  HADD2.F32 R60, -RZ, R59.H1_H1 ;  /* 0x3000003bff3c7230 */ /* 0x000fe20000004100 */
[----:B------:R-:W-:Y:S01]  /*6290*/  IADD3 R114, PT, PT, R100, UR49, RZ ;  /* 0x0000003164727c10 */ /* 0x000fe2000fffe0ff */
[----:B------:R-:W-:Y:S01]  /*62a0*/  HADD2.F32 R64, -RZ, R63.H1_H1 ;  /* 0x3000003fff407230 */ /* 0x000fe20000004100 */
[----:B------:R-:W-:Y:S01]  /*62b0*/  F2FP.F16.E4M3.UNPACK_B R65, R83.H1 ;  /* 0x00000053ff41723e */ /* 0x000fe200030006ff */
[--C-:B------:R-:W-:Y:S01]  /*62c0*/  HADD2.F32 R55, -RZ, R57.reuse.H0_H0 ;  /* 0x20000039ff377230 */ /* 0x100fe20000004100 */
[----:B------:R-:W-:Y:S01]  /*62d0*/  IADD3 R114, PT, PT, R114, R125, RZ ;  /* 0x0000007d72727210 */ /* 0x000fe20007ffe0ff */
[----:B------:R-:W-:Y:S01]  /*62e0*/  HADD2.F32 R58, -RZ, R57.H1_H1 ;  /* 0x30000039ff3a7230 */ /* 0x000fe20000004100 */
[-C--:B------:R-:W-:Y:S01]  /*62f0*/  F2FP.F16.E4M3.UNPACK_B R67, R84.reuse ;  /* 0x00000054ff43723e */ /* 0x080fe200020006ff */
[----:B------:R-:W-:Y:S01]  /*6300*/  HADD2.F32 R57, -RZ, R59.H0_H0 ;  /* 0x2000003bff397230 */ /* 0x000fe20000004100 */
[----:B------:R-:W-:Y:S01]  /*6310*/  F2FP.F16.E4M3.UNPACK_B R69, R84.H1 ;  /* 0x00000054ff45723e */ /* 0x000fe200030006ff */
[----:B------:R-:W-:Y:S01]  /*6320*/  HADD2.F32 R59, -RZ, R61.H0_H0 ;  /* 0x2000003dff3b7230 */ /* 0x000fe20000004100 */
[-C--:B------:R-:W-:Y:S01]  /*6330*/  F2FP.F16.E4M3.UNPACK_B R71, R85.reuse ;  /* 0x00000055ff47723e */ /* 0x080fe200020006ff */
[----:B------:R-:W-:Y:S01]  /*6340*/  HADD2.F32 R68, -RZ, R67.H1_H1 ;  /* 0x30000043ff447230 */ /* 0x000fe20000004100 */
[----:B------:R-:W-:Y:S01]  /*6350*/  F2FP.F16.E4M3.UNPACK_B R73, R85.H1 ;  /* 0x00000055ff49723e */ /* 0x000fe200030006ff */
[----:B------:R-:W-:Y:S01]  /*6360*/  HADD2.F32 R62, -RZ, R61.H1_H1 ;  /* 0x3000003dff3e7230 */ /* 0x000fe20000004100 */
[-C--:B------:R-:W-:Y:S01]  /*6370*/  F2FP.F16.E4M3.UNPACK_B R75, R86.reuse ;  /* 0x00000056ff4b723e */ /* 0x080fe200020006ff */
[----:B------:R-:W-:Y:S01]  /*6380*/  HADD2.F32 R61, -RZ, R63.H0_H0 ;  /* 0x2000003fff3d7230 */ /* 0x000fe20000004100 */
[----:B------:R-:W-:Y:S01]  /*6390*/  F2FP.F16.E4M3.UNPACK_B R77, R86.H1 ;  /* 0x00000056ff4d723e */ /* 0x000fe200030006ff */
[----:B------:R-:W-:Y:S01]  /*63a0*/  HADD2.F32 R72, -RZ, R71.H1_H1 ;  /* 0x30000047ff487230 */ /* 0x000fe20000004100 */
[----:B------:R-:W-:Y:S01]  /*63b0*/  F2FP.F16.E4M3.UNPACK_B R79, R87.H1 ;  /* 0x00000057ff4f723e */ /* 0x000fe200030006ff */
[C---:B--2---:R-:W-:Y:S01]  /*63c0*/  FMUL R0, R47.reuse, R4 ;  /* 0x000000042f007220 */ /* 0x044fe20000400000 */
[C---:B-1----:R-:W-:Y:S01]  /*63d0*/  FMUL R2, R47.reuse, R5 ;  /* 0x000000052f027220 */ /* 0x042fe20000400000 */
[C---:B------:R-:W-:Y:S01]  /*63e0*/  FMUL R4, R47.reuse, R8 ;  /* 0x000000082f047220 */ /* 0x040fe20000400000 */
[----:B------:R-:W-:Y:S01]  /*63f0*/  FMUL R5, R47, R9 ;  /* 0x000000092f057220 */ /* 0x000fe20000400000 */
[C---:B------:R-:W-:Y:S01]  /*6400*/  FFMA R0, R49.reuse, R50, R0 ;  /* 0x0000003231007223 */ /* 0x040fe20000000000 */
[----:B------:R-:W-:Y:S01]  /*6410*/  FFMA R2, R49, R51, R2 ;  /* 0x0000003331027223 */ /* 0x000fe20000000002 */
[C---:B------:R-:W-:Y:S01]  /*6420*/  FMUL R8, R47.reuse, R12 ;  /* 0x0000000c2f087220 */ /* 0x040fe20000400000 */
[C---:B------:R-:W-:Y:S01]  /*6430*/  FMUL R9, R47.reuse, R13 ;  /* 0x0000000d2f097220 */ /* 0x040fe20000400000 */
[C---:B------:R-:W-:Y:S01]  /*6440*/  FMUL R12, R47.reuse, R16 ;  /* 0x000000102f0c7220 */ /* 0x040fe20000400000 */
[C---:B------:R-:W-:Y:S01]  /*6450*/  FMUL R13, R47.reuse, R17 ;  /* 0x000000112f0d7220 */ /* 0x040fe20000400000 */
[C---:B------:R-:W-:Y:S01]  /*6460*/  FMUL R16, R47.reuse, R20 ;  /* 0x000000142f107220 */ /* 0x040fe20000400000 */
[C---:B------:R-:W-:Y:S01]  /*6470*/  FMUL R17, R47.reuse, R21 ;  /* 0x000000152f117220 */ /* 0x040fe20000400000 */
[C---:B------:R-:W-:Y:S01]  /*6480*/  FMUL R20, R47.reuse, R24 ;  /* 0x000000182f147220 */ /* 0x040fe20000400000 */
[C---:B------:R-:W-:Y:S01]  /*6490*/  FMUL R21, R47.reuse, R25 ;  /* 0x000000192f157220 */ /* 0x040fe20000400000 */
[----:B------:R-:W-:Y:S02]  /*64a0*/  HADD2.F32 R76, -RZ, R75.H1_H1 ;  /* 0x3000004bff4c7230 */ /* 0x000fe40000004100 */
[C---:B------:R-:W-:Y:S01]  /*64b0*/  FMUL R24, R47.reuse, R28 ;  /* 0x0000001c2f187220 */ /* 0x040fe20000400000 */
[C---:B------:R-:W-:Y:S01]  /*64c0*/  FMUL R25, R47.reuse, R29 ;  /* 0x0000001d2f197220 */ /* 0x040fe20000400000 */
[C---:B------:R-:W-:Y:S01]  /*64d0*/  FMUL R28, R47.reuse, R32 ;  /* 0x000000202f1c7220 */ /* 0x040fe20000400000 */
[C---:B------:R-:W-:Y:S01]  /*64e0*/  FMUL R29, R47.reuse, R33 ;  /* 0x000000212f1d7220 */ /* 0x040fe20000400000 */
[C---:B------:R-:W-:Y:S01]  /*64f0*/  FMUL R3, R47.reuse, R6 ;  /* 0x000000062f037220 */ /* 0x040fe20000400000 */
[C---:B------:R-:W-:Y:S01]  /*6500*/  FMUL R7, R47.reuse, R7 ;  /* 0x000000072f077220 */ /* 0x040fe20000400000 */
[C---:B------:R-:W-:Y:S01]  /*6510*/  FMUL R6, R47.reuse, R10 ;  /* 0x0000000a2f067220 */ /* 0x040fe20000400000 */
[----:B------:R-:W-:Y:S01]  /*6520*/  FMUL R11, R47, R11 ;  /* 0x0000000b2f0b7220 */ /* 0x000fe20000400000 */
[C---:B------:R-:W-:Y:S01]  /*6530*/  FFMA R3, R49.reuse, R52, R3 ;  /* 0x0000003431037223 */ /* 0x040fe20000000003 */
[C---:B------:R-:W-:Y:S01]  /*6540*/  FFMA R7, R49.reuse, R54, R7 ;  /* 0x0000003631077223 */ /* 0x040fe20000000007 */
[C---:B------:R-:W-:Y:S01]  /*6550*/  FFMA R4, R49.reuse, R53, R4 ;  /* 0x0000003531047223 */ /* 0x040fe20000000004 */
[----:B------:R-:W-:Y:S01]  /*6560*/  F2FP.F16.E4M3.UNPACK_B R50, R87 ;  /* 0x00000057ff32723e */ /* 0x000fe200020006ff */
[C---:B------:R-:W-:Y:S01]  /*6570*/  FFMA R5, R49.reuse, R56, R5 ;  /* 0x0000003831057223 */ /* 0x040fe20000000005 */
[----:B------:R-:W-:Y:S01]  /*6580*/  FFMA R6, R49, R55, R6 ;  /* 0x0000003731067223 */ /* 0x000fe20000000006 */
[----:B------:R-:W-:Y:S01]  /*6590*/  F2FP.SATFINITE.E4M3.F32.PACK_AB_MERGE_C R117, R7, R3, RZ ;  /* 0x000000030775723e */ /* 0x000fe200048070ff */
[C---:B------:R-:W-:Y:S01]  /*65a0*/  FFMA R11, R49.reuse, R58, R11 ;  /* 0x0000003a310b7223 */ /* 0x040fe2000000000b */
[C---:B------:R-:W-:Y:S01]  /*65b0*/  FFMA R8, R49.reuse, R57, R8 ;  /* 0x0000003931087223 */ /* 0x040fe20000000008 */
[----:B------:R-:W-:Y:S01]  /*65c0*/  ISETP.NE.AND P0, PT, R110, RZ, PT ;  /* 0x000000ff6e00720c */ /* 0x000fe20003f05270 */
[----:B------:R-:W-:Y:S01]  /*65d0*/  FFMA R9, R49, R60, R9 ;  /* 0x0000003c31097223 */ /* 0x000fe20000000009 */
[----:B------:R-:W-:Y:S01]  /*65e0*/  F2FP.SATFINITE.E4M3.F32.PACK_AB_MERGE_C R116, R2, R0, R117 ;  /* 0x000000000274723e */ /* 0x000fe20004807075 */
[--C-:B------:R-:W-:Y:S01]  /*65f0*/  HADD2.F32 R51, -RZ, R50.reuse.H0_H0 ;  /* 0x20000032ff337230 */ /* 0x100fe20000004100 */
[----:B------:R-:W-:Y:S01]  /*6600*/  F2FP.SATFINITE.E4M3.F32.PACK_AB_MERGE_C R117, R11, R6, RZ ;  /* 0x000000060b75723e */ /* 0x000fe200048070ff */
[----:B------:R-:W-:Y:S02]  /*6610*/  HADD2.F32 R50, -RZ, R50.H1_H1 ;  /* 0x30000032ff327230 */ /* 0x000fe40000004100 */
[C---:B------:R-:W-:Y:S01]  /*6620*/  FMUL R10, R47.reuse, R14 ;  /* 0x0000000e2f0a7220 */ /* 0x040fe20000400000 */
[----:B------:R-:W-:Y:S01]  /*6630*/  FMUL R15, R47, R15 ;  /* 0x0000000f2f0f7220 */ /* 0x000fe20000400000 */
[--C-:B------:R-:W-:Y:S01]  /*6640*/  HADD2.F32 R63, -RZ, R65.reuse.H0_H0 ;  /* 0x20000041ff3f7230 */ /* 0x100fe20000004100 */
[----:B------:R-:W-:Y:S01]  /*6650*/  F2FP.SATFINITE.E4M3.F32.PACK_AB_MERGE_C R117, R5, R4, R117 ;  /* 0x000000040575723e */ /* 0x000fe20004807075 */
[C---:B------:R-:W-:Y:S01]  /*6660*/  FFMA R10, R49.reuse, R59, R10 ;  /* 0x0000003b310a7223 */ /* 0x040fe2000000000a */
[C---:B------:R-:W-:Y:S01]  /*6670*/  FFMA R15, R49.reuse, R62, R15 ;  /* 0x0000003e310f7223 */ /* 0x040fe2000000000f */
[C---:B------:R-:W-:Y:S01]  /*6680*/  FFMA R12, R49.reuse, R61, R12 ;  /* 0x0000003d310c7223 */ /* 0x040fe2000000000c */
[----:B------:R-:W-:Y:S01]  /*6690*/  FFMA R13, R49, R64, R13 ;  /* 0x00000040310d7223 */ /* 0x000fe2000000000d */
[----:B------:R-:W-:Y:S02]  /*66a0*/  HADD2.F32 R66, -RZ, R65.H1_H1 ;  /* 0x30000041ff427230 */ /* 0x000fe40000004100 */
[C---:B------:R-:W-:Y:S01]  /*66b0*/  FMUL R14, R47.reuse, R18 ;  /* 0x000000122f0e7220 */ /* 0x040fe20000400000 */
[----:B------:R-:W-:Y:S02]  /*66c0*/  HADD2.F32 R65, -RZ, R67.H0_H0 ;  /* 0x20000043ff417230 */ /* 0x000fe40000004100 */
[----:B------:R-:W-:Y:S01]  /*66d0*/  FMUL R19, R47, R19 ;  /* 0x000000132f137220 */ /* 0x000fe20000400000 */
[--C-:B------:R-:W-:Y:S02]  /*66e0*/  HADD2.F32 R67, -RZ, R69.reuse.H0_H0 ;  /* 0x20000045ff437230 */ /* 0x100fe40000004100 */
[----:B------:R-:W-:Y:S01]  /*66f0*/  FFMA R14, R49, R63, R14 ;  /* 0x0000003f310e7223 */ /* 0x000fe2000000000e */
[----:B------:R-:W-:Y:S02]  /*6700*/  HADD2.F32 R70, -RZ, R69.H1_H1 ;  /* 0x30000045ff467230 */ /* 0x000fe40000004100 */
[----:B------:R-:W-:Y:S01]  /*6710*/  FMUL R18, R47, R22 ;  /* 0x000000162f127220 */ /* 0x000fe20000400000 */
[----:B------:R-:W-:Y:S02]  /*6720*/  HADD2.F32 R69, -RZ, R71.H0_H0 ;  /* 0x20000047ff457230 */ /* 0x000fe40000004100 */
[----:B------:R-:W-:Y:S01]  /*6730*/  FFMA R19, R49, R66, R19 ;  /* 0x0000004231137223 */ /* 0x000fe20000000013 */
[----:B------:R-:W-:Y:S01]  /*6740*/  FMUL R23, R47, R23 ;  /* 0x000000172f177220 */ /* 0x000fe20000400000 */
[C---:B------:R-:W-:Y:S01]  /*6750*/  FFMA R16, R49.reuse, R65, R16 ;  /* 0x0000004131107223 */ /* 0x040fe20000000010 */
[C---:B------:R-:W-:Y:S01]  /*6760*/  FFMA R17, R49.reuse, R68, R17 ;  /* 0x0000004431117223 */ /* 0x040fe20000000011 */
        /* <DEDUP_REMOVED lines=23> */
[----:B------:R-:W-:Y:S01]  /*68e0*/  F2FP.SATFINITE.E4M3.F32.PACK_AB_MERGE_C R118, R15, R10, RZ ;  /* 0x0000000a0f76723e */ /* 0x000fe200048070ff */
[----:B------:R-:W-:Y:S01]  /*68f0*/  FFMA R28, R49, R51, R28 ;  /* 0x00000033311c7223 */ /* 0x000fe2000000001c */
[----:B------:R-:W-:Y:S01]  /*6900*/  F2FP.SATFINITE.E4M3.F32.PACK_AB_MERGE_C R119, R19, R14, RZ ;  /* 0x0000000e1377723e */ /* 0x000fe200048070ff */
[C---:B------:R-:W-:Y:S01]  /*6910*/  FFMA R29, R49.reuse, R50, R29 ;  /* 0x00000032311d7223 */ /* 0x040fe2000000001d */
[C---:B------:R-:W-:Y:S01]  /*6920*/  FFMA R30, R49.reuse, R77, R30 ;  /* 0x0000004d311e7223 */ /* 0x040fe2000000001e */
[----:B------:R-:W-:Y:S01]  /*6930*/  FFMA R35, R49, R52, R35 ;  /* 0x0000003431237223 */ /* 0x000fe20000000023 */
[----:B------:R-:W-:Y:S02]  /*6940*/  F2FP.SATFINITE.E4M3.F32.PACK_AB_MERGE_C R118, R9, R8, R118 ;  /* 0x000000080976723e */ /* 0x000fe40004807076 */
[----:B------:R-:W-:Y:S02]  /*6950*/  F2FP.SATFINITE.E4M3.F32.PACK_AB_MERGE_C R119, R13, R12, R119 ;  /* 0x0000000c0d77723e */ /* 0x000fe40004807077 */
[----:B------:R-:W-:Y:S02]  /*6960*/  F2FP.SATFINITE.E4M3.F32.PACK_AB_MERGE_C R120, R23, R18, RZ ;  /* 0x000000121778723e */ /* 0x000fe400048070ff */
[----:B------:R-:W-:Y:S01]  /*6970*/  F2FP.SATFINITE.E4M3.F32.PACK_AB_MERGE_C R121, R27, R22, RZ ;  /* 0x000000161b79723e */ /* 0x000fe200048070ff */
[----:B------:R1:W-:Y:S01]  /*6980*/  STS.128 [R100+UR49+0x2200], R116 ;  /* 0x0022007464007988 */ /* 0x0003e20008000c31 */
[----:B------:R-:W-:Y:S02]  /*6990*/  F2FP.SATFINITE.E4M3.F32.PACK_AB_MERGE_C R122, R31, R26, RZ ;  /* 0x0000001a1f7a723e */ /* 0x000fe400048070ff */
[----:B------:R-:W-:Y:S02]  /*69a0*/  F2FP.SATFINITE.E4M3.F32.PACK_AB_MERGE_C R123, R35, R30, RZ ;  /* 0x0000001e237b723e */ /* 0x000fe400048070ff */
[----:B------:R-:W-:Y:S02]  /*69b0*/  F2FP.SATFINITE.E4M3.F32.PACK_AB_MERGE_C R120, R17, R16, R120 ;  /* 0x000000101178723e */ /* 0x000fe40004807078 */
[----:B------:R-:W-:Y:S02]  /*69c0*/  F2FP.SATFINITE.E4M3.F32.PACK_AB_MERGE_C R121, R21, R20, R121 ;  /* 0x000000141579723e */ /* 0x000fe40004807079 */
[----:B------:R-:W-:Y:S02]  /*69d0*/  F2FP.SATFINITE.E4M3.F32.PACK_AB_MERGE_C R122, R25, R24, R122 ;  /* 0x00000018197a723e */ /* 0x000fe4000480707a */
[----:B------:R-:W-:Y:S02]  /*69e0*/  F2FP.SATFINITE.E4M3.F32.PACK_AB_MERGE_C R123, R29, R28, R123 ;  /* 0x0000001c1d7b723e */ /* 0x000fe4000480707b */
[----:B------:R-:W-:Y:S02]  /*69f0*/  LEA R32, R105, UR49, 0x3 ;  /* 0x0000003169207c11 */ /* 0x000fe4000f8e18ff */
[----:B------:R-:W-:Y:S01]  /*6a00*/  @P6 SHF.L.U32 R33, R104, 0x1f, RZ ;  /* 0x0000001f68216819 */ /* 0x000fe200000006ff */
[----:B------:R1:W-:Y:S01]  /*6a10*/  STS.128 [R114+0x2210], R120 ;  /* 0x0022107872007388 */ /* 0x0003e20000000c00 */
[----:B------:R-:W-:Y:S01]  /*6a20*/  @!PT LDS RZ, [RZ] ;  /* 0x00000000fffff984 */ /* 0x000fe20000000800 */
[----:B------:R-:W-:Y:S01]  /*6a30*/  @!PT LDS RZ, [RZ] ;  /* 0x00000000fffff984 */ /* 0x000fe20000000800 */
[----:B------:R-:W-:Y:S01]  /*6a40*/  @!PT LDS RZ, [RZ] ;  /* 0x00000000fffff984 */ /* 0x000fe20000000800 */
[----:B------:R-:W-:Y:S01]  /*6a50*/  @!PT LDS RZ, [RZ] ;  /* 0x00000000fffff984 */ /* 0x000fe20000000800 */
[----:B------:R2:W-:Y:S07]  /*6a60*/  MEMBAR.ALL.CTA ;  /* 0x0000000000007992 */ /* 0x0005ee0000008000 */
[----:B--2---:R-:W2:Y:S02]  /*6a70*/  FENCE.VIEW.ASYNC.S ;  /* 0x00000000000073c6 */ /* 0x004ea40000000000 */
[----:B--2---:R-:W-:Y:S06]  /*6a80*/  BAR.SYNC.DEFER_BLOCKING 0x1, 0x80 ;  /* 0x0042000000007b1d */ /* 0x004fec0000010000 */
[----:B------:R-:W-:Y:S05]  /*6a90*/  @P0 BRA `(.L_x_109) ;  /* 0x0000000000280947 */ /* 0x000fea0003800000 */
[----:B------:R-:W-:Y:S02]  /*6aa0*/  UIADD3 UR4, UPT, UPT, UR49, 0x2200, URZ ;  /* 0x0000220031047890 */ /* 0x000fe4000fffe0ff */
[----:B------:R-:W-:Y:S01]  /*6ab0*/  UIADD3 UR6, UP0, UPT, UR52, 0x680, URZ ;  /* 0x0000068034067890 */ /* 0x000fe2000ff1e0ff */
[----:B------:R-:W-:Y:S03]  /*6ac0*/  UMOV UR43, UR36 ;  /* 0x00000024002b7c82 */ /* 0x000fe60008000000 */
[----:B------:R-:W-:Y:S01]  /*6ad0*/  MOV R109, UR4 ;  /* 0x00000004006d7c02 */ /* 0x000fe20008000f00 */
[----:B------:R-:W-:Y:S03]  /*6ae0*/  UIADD3.X UR7, UPT, UPT, URZ, UR53, URZ, UP0, !UPT ;  /* 0x00000035ff077290 */ /* 0x000fe600087fe4ff */
[----:B------:R-:W-:Y:S11]  /*6af0*/  R2UR UR40, R109 ;  /* 0x000000006d2872ca */ /* 0x000ff600000e0000 */
[----:B------:R-:W-:Y:S02]  /*6b00*/  @!UPT UIADD3 URZ, UPT, UPT, URZ, URZ, URZ ;  /* 0x000000fffffff290 */ /* 0x000fe4000fffe0ff */
[----:B------:R2:W-:Y:S01]  /*6b10*/  UTMASTG.3D [UR40], [UR6] ;  /* 0x00000028060073b5 */ /* 0x0005e20008010000 */
[----:B------:R0:W-:Y:S01]  /*6b20*/  UTMACMDFLUSH ;  /* 0x00000000000079b7 */ /* 0x0001e20000000000 */
[----:B--2---:R-:W-:Y:S04]  /*6b30*/  DEPBAR.LE SB0, 0x1 ;  /* 0x000080400000791a */ /* 0x004fe80000000000 */
.L_x_109:
[----:B------:R-:W-:Y:S05]  /*6b40*/  BSYNC.RECONVERGENT B0 ;  /* 0x0000000000007941 */ /* 0x000fea0003800200 */
.L_x_108:
[----:B------:R-:W-:Y:S06]  /*6b50*/  BAR.SYNC.DEFER_BLOCKING 0x1, 0x80 ;  /* 0x0042000000007b1d */ /* 0x000fec0000010000 */
[----:B------:R-:W2:Y:S01]  /*6b60*/  @P6 SYNCS.PHASECHK.TRANS64.TRYWAIT P0, [R32+URZ+0x110], R33 ;  /* 0x00011021200065a7 */ /* 0x000ea200080011ff */
[----:B------:R-:W-:Y:S01]  /*6b70*/  BSSY B1, `(.L_x_110) ;  /* 0x0000020000017945 */ /* 0x000fe20003800000 */
[----:B--2---:R-:W-:Y:S03]  /*6b80*/  @P6 SEL R115, RZ, 0x1, !P0 ;  /* 0x00000001ff736807 */ /* 0x004fe60004000000 */
[----:B------:R-:W-:Y:S05]  /*6b90*/  @!P6 BRA `(.L_x_111) ;  /* 0x000000000074e947 */ /* 0x000fea0003800000 */
[----:B------:R-:W-:Y:S01]  /*6ba0*/  ISETP.NE.AND P1, PT, R124, RZ, PT ;  /* 0x000000ff7c00720c */ /* 0x000fe20003f25270 */
[----:B------:R-:W-:Y:S01]  /*6bb0*/  BSSY B0, `(.L_x_112) ;  /* 0x0000009000007945 */ /* 0x000fe20003800000 */
[----:B------:R-:W-:Y:S11]  /*6bc0*/  ISETP.NE.AND P0, PT, R115, RZ, PT ;  /* 0x000000ff7300720c */ /* 0x000ff60003f05270 */
[----:B------:R-:W-:Y:S05]  /*6bd0*/  @P1 IMAD R0, R105, 0x1000, R100 ;  /* 0x0000100069001824 */ /* 0x000fea00078e0264 */
[----:B------:R-:W-:Y:S05]  /*6be0*/  @P1 IADD3 R2, PT, PT, R0, UR49, RZ ;  /* 0x0000003100021c10 */ /* 0x000fea000fffe0ff */
[----:B------:R-:W-:Y:S01]  /*6bf0*/  @P1 IMAD.IADD R2, R2, 0x1, R125 ;  /* 0x0000000102021824 */ /* 0x000fe200078e027d */
[----:B------:R-:W-:Y:S06]  /*6c00*/  @P0 BRA `(.L_x_113) ;  /* 0x00000000000c0947 */ /* 0x000fec0003800000 */
[----:B------:R-:W-:Y:S04]  /*6c10*/  SHF.L.U32 R3, R104, 0x1f, RZ ;  /* 0x0000001f68037819 */ /* 0x000fe800000006ff */
[----:B------:R-:W2:Y:S02]  /*6c20*/  SYNCS.PHASECHK.TRANS64.TRYWAIT P0, [R32+URZ+0x110], R3 ;  /* 0x00011003200075a7 */ /* 0x000ea400080011ff */
[----:B--2---:R-:W-:Y:S05]  /*6c30*/  @!P0 BRA `(.L_x_114) ;  /* 0x0000001800e48947 */ /* 0x004fea0003800000 */
.L_x_113:
[----:B------:R-:W-:Y:S05]  /*6c40*/  BSYNC B0 ;  /* 0x0000000000007941 */ /* 0x000fea0003800000 */
.L_x_112:
[----:B------:R-:W-:Y:S01]  /*6c50*/  ISETP.NE.AND P0, PT, R124, RZ, PT ;  /* 0x000000ff7c00720c */ /* 0x000fe20003f05270 */
[----:B--2---:R-:W-:Y:S02]  /*6c60*/  VIADD R32, R32, 0x120 ;  /* 0x0000012020207836 */ /* 0x004fe40000000000 */
[----:B------:R-:W-:Y:S02]  /*6c70*/  IMAD.U32 R3, RZ, RZ, UR37 ;  /* 0x00000025ff037e24 */ /* 0x000fe4000f8e00ff */
[----:B------:R-:W-:Y:S03]  /*6c80*/  VIADD R105, R105, 0x1 ;  /* 0x0000000169697836 */ /* 0x000fe60000000000 */
[----:B------:R-:W-:Y:S05]  /*6c90*/  PRMT R3, R3, 0x654, R32 ;  /* 0x0000065403037816 */ /* 0x000fea0000000020 */
[----:B------:R2:W3:Y:S04]  /*6ca0*/  @P0 LDS.128 R80, [R0+UR49+0x200] ;  /* 0x0002003100500984 */ /* 0x0004e80008000c00 */
[----:B------:R2:W4:Y:S01]  /*6cb0*/  @P0 LDS.128 R84, [R2+0x210] ;  /* 0x0002100002540984 */ /* 0x0005220000000c00 */
[C---:B------:R-:W-:Y:S01]  /*6cc0*/  ISETP.NE.AND P0, PT, R105.reuse, 0x2, PT ;  /* 0x000000026900780c */ /* 0x040fe20003f05270 */
[----:B------:R-:W-:Y:S01]  /*6cd0*/  @!PT LDS RZ, [RZ] ;  /* 0x00000000fffff984 */ /* 0x000fe20000000800 */
[----:B------:R-:W-:Y:S01]  /*6ce0*/  @!PT LDS RZ, [RZ] ;  /* 0x00000000fffff984 */ /* 0x000fe20000000800 */
[----:B------:R-:W-:Y:S01]  /*6cf0*/  @!PT LDS RZ, [RZ] ;  /* 0x00000000fffff984 */ /* 0x000fe20000000800 */
[----:B------:R-:W-:Y:S01]  /*6d00*/  @!PT LDS RZ, [RZ] ;  /* 0x00000000fffff984 */ /* 0x000fe20000000800 */
[----:B------:R5:W-:Y:S06]  /*6d10*/  MEMBAR.ALL.CTA ;  /* 0x0000000000007992 */ /* 0x000bec0000008000 */
[----:B-----5:R-:W5:Y:S01]  /*6d20*/  FENCE.VIEW.ASYNC.S ;  /* 0x00000000000073c6 */ /* 0x020f620000000000 */
[----:B------:R-:W-:Y:S01]  /*6d30*/  SEL R105, R105, RZ, P0 ;  /* 0x000000ff69697207 */ /* 0x000fe20000000000 */
[----:B-----5:R5:W-:Y:S02]  /*6d40*/  SYNCS.ARRIVE.TRANS64.RED.A1T0 RZ, [R3+URZ], RZ ;  /* 0x000000ff03ff79a7 */ /* 0x020be400081004ff */
[----:B-----5:R-:W-:Y:S04]  /*6d50*/  SEL R3, RZ, 0x1, P0 ;  /* 0x00000001ff037807 */ /* 0x020fe80000000000 */
[----:B--23--:R-:W-:Y:S02]  /*6d60*/  LOP3.LUT R104, R104, R3, RZ, 0x3c, !PT ;  /* 0x0000000368687212 */ /* 0x00cfe400078e3cff */
.L_x_111:
[----:B------:R-:W-:Y:S05]  /*6d70*/  BSYNC B1 ;  /* 0x0000000000017941 */ /* 0x000fea0003800000 */
.L_x_110:
[----:B------:R-:W-:Y:S05]  /*6d80*/  VIADD R0, R48, 0x40 ;  /* 0x0000004030007836 */ /* 0x000fea0000000000 */
[----:B------:R-:W-:Y:S04]  /*6d90*/  SHF.R.U32.HI R0, RZ, 0x15, R0 ;  /* 0x00000015ff007819 */ /* 0x000fe80000011600 */
[----:B------:R-:W-:Y:S11]  /*6da0*/  LOP3.LUT P0, RZ, R0, 0x3, R101, 0x48, !PT ;  /* 0x0000000300ff7812 */ /* 0x000ff60007804865 */
[----:B------:R-:W-:Y:S02]  /*6db0*/  @!UPT UIADD3 URZ, UPT, UPT, URZ, URZ, URZ ;  /* 0x000000fffffff290 */ /* 0x000fe4000fffe0ff */
[----:B------:R-:W-:Y:S05]  /*6dc0*/  @!P0 BRA `(.L_x_115) ;  /* 0x0000000000408947 */ /* 0x000fea0003800000 */
[----:B------:R-:W2:Y:S01]  /*6dd0*/  LDCU.64 UR8, c[0x4][0x70] ;  /* 0x01000e00ff0877ac */ /* 0x000ea20008000a00 */
[----:B------:R-:W-:Y:S01]  /*6de0*/  MOV R3, 0x0 ;  /* 0x0000000000037802 */ /* 0x000fe20000000f00 */
[----:B------:R-:W-:Y:S02]  /*6df0*/  HFMA2 R12, -RZ, RZ, 0, 5.9604644775390625e-08 ;  /* 0x00000001ff0c7431 */ /* 0x000fe400000001ff */
[----:B------:R-:W-:Y:S02]  /*6e00*/  IMAD.MOV.U32 R8, RZ, RZ, 0x192 ;  /* 0x00000192ff087424 */ /* 0x000fe400078e00ff */
[----:B------:R-:W-:Y:S01]  /*6e10*/  IMAD.MOV.U32 R13, RZ, RZ, RZ ;  /* 0x000000ffff0d7224 */ /* 0x000fe200078e00ff */
[----:B------:R-:W3:Y:S01]  /*6e20*/  LDCU.64 UR6, c[0x4][0x78] ;  /* 0x01000f00ff0677ac */ /* 0x000ee20008000a00 */
[----:B------:R-:W1:Y:S01]  /*6e30*/  LDC.64 R2, c[0x4][R3] ;  /* 0x0100000003027b82 */ /* 0x000e620000000a00 */
[----:B------:R-:W5:Y:S01]  /*6e40*/  LDCU.64 UR4, c[0x4][0x10] ;  /* 0x01000200ff0477ac */ /* 0x000f620008000a00 */
[----:B--2---:R-:W-:Y:S01]  /*6e50*/  MOV R5, UR9 ;  /* 0x0000000900057c02 */ /* 0x004fe20008000f00 */
[----:B------:R-:W-:Y:S01]  /*6e60*/  IMAD.U32 R4, RZ, RZ, UR8 ;  /* 0x00000008ff047e24 */ /* 0x000fe2000f8e00ff */
[----:B---3--:R-:W-:Y:S01]  /*6e70*/  MOV R7, UR7 ;  /* 0x0000000700077c02 */ /* 0x008fe20008000f00 */
[----:B------:R-:W-:Y:S01]  /*6e80*/  IMAD.U32 R6, RZ, RZ, UR6 ;  /* 0x00000006ff067e24 */ /* 0x000fe2000f8e00ff */
[----:B-----5:R-:W-:Y:S01]  /*6e90*/  MOV R11, UR5 ;  /* 0x00000005000b7c02 */ /* 0x020fe20008000f00 */
[----:B------:R-:W-:Y:S02]  /*6ea0*/  IMAD.U32 R10, RZ, RZ, UR4 ;  /* 0x00000004ff0a7e24 */ /* 0x000fe4000f8e00ff */
[----:B------:R-:W-:Y:S07]  /*6eb0*/  LEPC R20, `(.L_x_115) ;  /* 0x000000001014794e */ /* 0x000fee0000000000 */
[----:B-1--4-:R-:W-:Y:S05]  /*6ec0*/  CALL.ABS.NOINC R2 ;  /* 0x0000000002007343 */ /* 0x012fea0003c00000 */
.L_x_115:
[----:B------:R-:W-:Y:S01]  /*6ed0*/  ISETP.NE.AND P0, PT, R110, RZ, PT ;  /* 0x000000ff6e00720c */ /* 0x000fe20003f05270 */
[----:B------:R-:W-:Y:S05]  /*6ee0*/  WARPSYNC.ALL ;  /* 0x0000000000007948 */ /* 0x000fea0003800000 */
[----:B------:R-:W-:Y:S01]  /*6ef0*/  R2UR UR4, R48 ;  /* 0x00000000300472ca */ /* 0x000fe200000e0000 */
[----:B------:R-:W-:Y:S01]  /*6f00*/  BSSY.RECONVERGENT B0, `(.L_x_116) ;  /* 0x000009c000007945 */ /* 0x000fe20003800200 */
[-C--:B------:R-:W-:Y:S02]  /*6f10*/  F2FP.F16.E4M3.UNPACK_B R51, R80.reuse ;  /* 0x00000050ff33723e */ /* 0x080fe400020006ff */
[----:B------:R-:W-:Y:S02]  /*6f20*/  F2FP.F16.E4M3.UNPACK_B R80, R80.H1 ;  /* 0x00000050ff50723e */ /* 0x000fe400030006ff */
[-C--:B------:R-:W-:Y:S01]  /*6f30*/  F2FP.F16.E4M3.UNPACK_B R55, R81.reuse ;  /* 0x00000051ff37723e */ /* 0x080fe200020006ff */
[--C-:B------:R-:W-:Y:S01]  /*6f40*/  HADD2.F32 R50, -RZ, R51.reuse.H0_H0 ;  /* 0x20000033ff327230 */ /* 0x100fe20000004100 */
[----:B------:R-:W-:Y:S01]  /*6f50*/  F2FP.F16.E4M3.UNPACK_B R81, R81.H1 ;  /* 0x00000051ff51723e */ /* 0x000fe200030006ff */
[----:B------:R-:W-:Y:S01]  /*6f60*/  HADD2.F32 R52, -RZ, R51.H1_H1 ;  /* 0x30000033ff347230 */ /* 0x000fe20000004100 */
[-C--:B------:R-:W-:Y:S01]  /*6f70*/  F2FP.F16.E4M3.UNPACK_B R59, R82.reuse ;  /* 0x00000052ff3b723e */ /* 0x080fe200020006ff */
[--C-:B------:R-:W-:Y:S01]  /*6f80*/  HADD2.F32 R51, -RZ, R80.reuse.H0_H0 ;  /* 0x20000050ff337230 */ /* 0x100fe20000004100 */
[----:B------:R-:W-:Y:S01]  /*6f90*/  F2FP.F16.E4M3.UNPACK_B R82, R82.H1 ;  /* 0x00000052ff52723e */ /* 0x000fe200030006ff */
[----:B------:R-:W-:Y:S01]  /*6fa0*/  LDTM.16dp32bit_t0_t15.x32 R4, tmem[UR4+0x40] ;  /* 0x00004004000479ee */ /* 0x000fe20008a80000 */
[----:B------:R-:W2:Y:S01]  /*6fb0*/  LDTM.16dp32bit_t16_t31.x32 R4, tmem[UR4+0x60] ;  /* 0x00006004000479ee */ /* 0x000ea20008aa0000 */
[----:B------:R-:W-:Y:S01]  /*6fc0*/  NOP ;  /* 0x0000000000007918 */ /* 0x000fe20000000000 */
[--C-:B------:R-:W-:Y:S01]  /*6fd0*/  HADD2.F32 R53, -RZ, R55.reuse.H0_H0 ;  /* 0x20000037ff357230 */ /* 0x100fe20000004100 */
[----:B------:R-:W-:Y:S01]  /*6fe0*/  R2UR UR5, R113 ;  /* 0x00000000710572ca */ /* 0x000fe200000e0000 */
[----:B------:R-:W-:Y:S01]  /*6ff0*/  HADD2.F32 R56, -RZ, R55.H1_H1 ;  /* 0x30000037ff387230 */ /* 0x000fe20000004100 */
[----:B------:R-:W-:Y:S01]  /*7000*/  F2FP.F16.E4M3.UNPACK_B R63, R83 ;  /* 0x00000053ff3f723e */ /* 0x000fe200020006ff */
[--C-:B------:R-:W-:Y:S01]  /*7010*/  HADD2.F32 R57, -RZ, R59.reuse.H0_H0 ;  /* 0x2000003bff397230 */ /* 0x100fe20000004100 */
[----:B----4-:R-:W-:Y:S01]  /*7020*/  F2FP.F16.E4M3.UNPACK_B R67, R84 ;  /* 0x00000054ff43723e */ /* 0x010fe200020006ff */
[----:B------:R-:W-:Y:S01]  /*7030*/  HADD2.F32 R60, -RZ, R59.H1_H1 ;  /* 0x3000003bff3c7230 */ /* 0x000fe20000004100 */
[----:B------:R-:W-:Y:S01]  /*7040*/  F2FP.F16.E4M3.UNPACK_B R71, R85 ;  /* 0x00000055ff47723e */ /* 0x000fe200020006ff */
[--C-:B------:R-:W-:Y:S01]  /*7050*/  HADD2.F32 R61, -RZ, R63.reuse.H0_H0 ;  /* 0x2000003fff3d7230 */ /* 0x100fe20000004100 */
[----:B------:R-:W-:Y:S01]  /*7060*/  F2FP.F16.E4M3.UNPACK_B R75, R86 ;  /* 0x00000056ff4b723e */ /* 0x000fe200020006ff */
[----:B------:R-:W-:Y:S01]  /*7070*/  HADD2.F32 R64, -RZ, R63.H1_H1 ;  /* 0x3000003fff407230 */ /* 0x000fe20000004100 */
[----:B------:R-:W-:Y:S01]  /*7080*/  F2FP.F16.E4M3.UNPACK_B R77, R87 ;  /* 0x00000057ff4d723e */ /* 0x000fe200020006ff */
[--C-:B------:R-:W-:Y:S01]  /*7090*/  HADD2.F32 R65, -RZ, R67.reuse.H0_H0 ;  /* 0x20000043ff417230 */ /* 0x100fe20000004100 */
[----:B------:R-:W-:Y:S01]  /*70a0*/  F2FP.F16.E4M3.UNPACK_B R83, R83.H1 ;  /* 0x00000053ff53723e */ /* 0x000fe200030006ff */
[----:B------:R-:W-:Y:S01]  /*70b0*/  UIADD3 UR5, UPT, UPT, UR5, 0x180, URZ ;  /* 0x0000018005057890 */ /* 0x000fe2000fffe0ff */
[----:B------:R-:W-:Y:S01]  /*70c0*/  HADD2.F32 R67, -RZ, R67.H1_H1 ;  /* 0x30000043ff437230 */ /* 0x000fe20000004100 */
[----:B------:R-:W-:Y:S01]  /*70d0*/  F2FP.F16.E4M3.UNPACK_B R84, R84.H1 ;  /* 0x00000054ff54723e */ /* 0x000fe200030006ff */
[--C-:B------:R-:W-:Y:S01]  /*70e0*/  HADD2.F32 R69, -RZ, R71.reuse.H0_H0 ;  /* 0x20000047ff457230 */ /* 0x100fe20000004100 */
[----:B------:R-:W-:Y:S01]  /*70f0*/  UPRMT UR5, UR37, 0x654, UR5 ;  /* 0x0000065425057896 */ /* 0x000fe20008000005 */
[----:B------:R-:W-:Y:S01]  /*7100*/  HADD2.F32 R72, -RZ, R71.H1_H1 ;  /* 0x30000047ff487230 */ /* 0x000fe20000004100 */
[----:B------:R-:W-:Y:S01]  /*7110*/  F2FP.F16.E4M3.UNPACK_B R85, R85.H1 ;  /* 0x00000055ff55723e */ /* 0x000fe200030006ff */
[--C-:B------:R-:W-:Y:S02]  /*7120*/  HADD2.F32 R73, -RZ, R75.reuse.H0_H0 ;  /* 0x2000004bff497230 */ /* 0x100fe40000004100 */
[C---:B--2---:R-:W-:Y:S01]  /*7130*/  FMUL R4, R47.reuse, R4 ;  /* 0x000000042f047220 */ /* 0x044fe20000400000 */
[C---:B------:R-:W-:Y:S01]  /*7140*/  FMUL R5, R47.reuse, R5 ;  /* 0x000000052f057220 */ /* 0x040fe20000400000 */
[C---:B------:R-:W-:Y:S01]  /*7150*/  FMUL R8, R47.reuse, R8 ;  /* 0x000000082f087220 */ /* 0x040fe20000400000 */
[----:B------:R-:W-:Y:S01]  /*7160*/  FMUL R9, R47, R9 ;  /* 0x000000092f097220 */ /* 0x000fe20000400000 */
[C---:B------:R-:W-:Y:S01]  /*7170*/  FFMA R4, R49.reuse, R50, R4 ;  /* 0x0000003231047223 */ /* 0x040fe20000000004 */
[----:B------:R-:W-:Y:S01]  /*7180*/  SYNCS.ARRIVE.TRANS64.RED.A1T0 RZ, [UR5], RZ ;  /* 0x000000ffffff79a7 */ /* 0x000fe20008100405 */
        /* <DEDUP_REMOVED lines=18> */
[--C-:B------:R-:W-:Y:S02]  /*72b0*/  HADD2.F32 R55, -RZ, R81.reuse.H0_H0 ;  /* 0x20000051ff377230 */ /* 0x100fe40000004100 */
[----:B------:R-:W-:Y:S01]  /*72c0*/  FMUL R10, R47, R10 ;  /* 0x0000000a2f0a7220 */ /* 0x000fe20000400000 */
[C---:B------:R-:W-:Y:S01]  /*72d0*/  FFMA R6, R49.reuse, R51, R6 ;  /* 0x0000003331067223 */ /* 0x040fe20000000006 */
[----:B------:R-:W-:Y:S02]  /*72e0*/  HADD2.F32 R58, -RZ, R81.H1_H1 ;  /* 0x30000051ff3a7230 */ /* 0x000fe40000004100 */
[C---:B------:R-:W-:Y:S01]  /*72f0*/  FFMA R7, R49.reuse, R54, R7 ;  /* 0x0000003631077223 */ /* 0x040fe20000000007 */
[C---:B------:R-:W-:Y:S01]  /*7300*/  FFMA R8, R49.reuse, R53, R8 ;  /* 0x0000003531087223 */ /* 0x040fe20000000008 */
[C---:B------:R-:W-:Y:S01]  /*7310*/  FFMA R9, R49.reuse, R56, R9 ;  /* 0x0000003831097223 */ /* 0x040fe20000000009 */
[----:B------:R-:W-:Y:S01]  /*7320*/  FFMA R10, R49, R55, R10 ;  /* 0x00000037310a7223 */ /* 0x000fe2000000000a */
[----:B------:R-:W-:Y:S01]  /*7330*/  HADD2.F32 R51, -RZ, R77.H0_H0 ;  /* 0x2000004dff337230 */ /* 0x000fe20000004100 */
[----:B-1----:R-:W-:Y:S01]  /*7340*/  F2FP.SATFINITE.E4M3.F32.PACK_AB_MERGE_C R116, R7, R6, RZ ;  /* 0x000000060774723e */ /* 0x002fe200048070ff */
[C---:B------:R-:W-:Y:S01]  /*7350*/  FMUL R11, R47.reuse, R11 ;  /* 0x0000000b2f0b7220 */ /* 0x040fe20000400000 */
[--C-:B------:R-:W-:Y:S02]  /*7360*/  HADD2.F32 R59, -RZ, R82.reuse.H0_H0 ;  /* 0x20000052ff3b7230 */ /* 0x100fe40000004100 */
[----:B------:R-:W-:Y:S01]  /*7370*/  FMUL R14, R47, R14 ;  /* 0x0000000e2f0e7220 */ /* 0x000fe20000400000 */
[----:B------:R-:W-:Y:S01]  /*7380*/  HADD2.F32 R62, -RZ, R82.H1_H1 ;  /* 0x30000052ff3e7230 */ /* 0x000fe20000004100 */
[----:B------:R-:W-:Y:S01]  /*7390*/  F2FP.SATFINITE.E4M3.F32.PACK_AB_MERGE_C R116, R5, R4, R116 ;  /* 0x000000040574723e */ /* 0x000fe20004807074 */
[C---:B------:R-:W-:Y:S01]  /*73a0*/  FFMA R11, R49.reuse, R58, R11 ;  /* 0x0000003a310b7223 */ /* 0x040fe2000000000b */
[C---:B------:R-:W-:Y:S01]  /*73b0*/  FFMA R12, R49.reuse, R57, R12 ;  /* 0x00000039310c7223 */ /* 0x040fe2000000000c */
[C---:B------:R-:W-:Y:S01]  /*73c0*/  FFMA R13, R49.reuse, R60, R13 ;  /* 0x0000003c310d7223 */ /* 0x040fe2000000000d */
[----:B------:R-:W-:Y:S01]  /*73d0*/  F2FP.F16.E4M3.UNPACK_B R86, R86.H1 ;  /* 0x00000056ff56723e */ /* 0x000fe200030006ff */
[----:B------:R-:W-:Y:S01]  /*73e0*/  FFMA R14, R49, R59, R14 ;  /* 0x0000003b310e7223 */ /* 0x000fe2000000000e */
[----:B------:R-:W-:Y:S01]  /*73f0*/  F2FP.SATFINITE.E4M3.F32.PACK_AB_MERGE_C R117, R11, R10, RZ ;  /* 0x0000000a0b75723e */ /* 0x000fe200048070ff */
[C---:B------:R-:W-:Y:S01]  /*7400*/  FMUL R15, R47.reuse, R15 ;  /* 0x0000000f2f0f7220 */ /* 0x040fe20000400000 */
[--C-:B------:R-:W-:Y:S02]  /*7410*/  HADD2.F32 R63, -RZ, R83.reuse.H0_H0 ;  /* 0x20000053ff3f7230 */ /* 0x100fe40000004100 */
[----:B------:R-:W-:Y:S01]  /*7420*/  FMUL R18, R47, R18 ;  /* 0x000000122f127220 */ /* 0x000fe20000400000 */
[----:B------:R-:W-:Y:S01]  /*7430*/  HADD2.F32 R66, -RZ, R83.H1_H1 ;  /* 0x30000053ff427230 */ /* 0x000fe20000004100 */
[----:B------:R-:W-:Y:S01]  /*7440*/  F2FP.SATFINITE.E4M3.F32.PACK_AB_MERGE_C R117, R9, R8, R117 ;  /* 0x000000080975723e */ /* 0x000fe20004807075 */
[C---:B------:R-:W-:Y:S01]  /*7450*/  FFMA R15, R49.reuse, R62, R15 ;  /* 0x0000003e310f7223 */ /* 0x040fe2000000000f */
[C---:B------:R-:W-:Y:S01]  /*7460*/  FFMA R16, R49.reuse, R61, R16 ;  /* 0x0000003d31107223 */ /* 0x040fe20000000010 */
[----:B------:R-:W-:Y:S01]  /*7470*/  FFMA R17, R49, R64, R17 ;  /* 0x0000004031117223 */ /* 0x000fe20000000011 */
[----:B------:R-:W-:Y:S01]  /*7480*/  FMUL R19, R47, R19 ;  /* 0x000000132f137220 */ /* 0x000fe20000400000 */
        /* <DEDUP_REMOVED lines=15> */
[----:B------:R-:W-:Y:S01]  /*7580*/  F2FP.F16.E4M3.UNPACK_B R87, R87.H1 ;  /* 0x00000057ff57723e */ /* 0x000fe200030006ff */
        /* <DEDUP_REMOVED lines=32> */
[----:B------:R-:W-:Y:S03]  /*7790*/  IADD3 R79, PT, PT, R44, 0x1, RZ ;  /* 0x000000012c4f7810 */ /* 0x000fe60007ffe0ff */
        /* <DEDUP_REMOVED lines=9> */
[----:B------:R-:W-:Y:S02]  /*7830*/  UIADD3 UR8, UP0, UPT, UR52, 0x680, URZ ;  /* 0x0000068034087890 */ /* 0x000fe4000ff1e0ff */
[----:B------:R-:W-:Y:S02]  /*7840*/  UIADD3 UR5, UPT, UPT, UR41, 0x40, URZ ;  /* 0x0000004029057890 */ /* 0x000fe4000fffe0ff */
[----:B------:R-:W-:Y:S02]  /*7850*/  UIADD3 UR4, UPT, UPT, UR49, 0x3200, URZ ;  /* 0x0000320031047890 */ /* 0x000fe4000fffe0ff */
[----:B------:R-:W-:Y:S01]  /*7860*/  UIADD3.X UR9, UPT, UPT, URZ, UR53, URZ, UP0, !UPT ;  /* 0x00000035ff097290 */ /* 0x000fe200087fe4ff */
[----:B------:R-:W-:Y:S01]  /*7870*/  UMOV UR6, UR42 ;  /* 0x0000002a00067c82 */ /* 0x000fe20008000000 */
[----:B------:R-:W-:Y:S07]  /*7880*/  UMOV UR7, UR36 ;  /* 0x0000002400077c82 */ /* 0x000fee0008000000 */
[----:B------:R2:W-:Y:S01]  /*7890*/  UTMASTG.3D [UR4], [UR8] ;  /* 0x00000004080073b5 */ /* 0x0005e20008010000 */
[----:B------:R0:W-:Y:S01]  /*78a0*/  UTMACMDFLUSH ;  /* 0x00000000000079b7 */ /* 0x0001e20000000000 */
[----:B--2---:R-:W-:Y:S04]  /*78b0*/  DEPBAR.LE SB0, 0x1 ;  /* 0x000080400000791a */ /* 0x004fe80000000000 */
.L_x_117:
[----:B------:R-:W-:Y:S05]  /*78c0*/  BSYNC.RECONVERGENT B0 ;  /* 0x0000000000007941 */ /* 0x000fea0003800200 */
.L_x_116:
[----:B------:R-:W-:Y:S01]  /*78d0*/  BAR.SYNC.DEFER_BLOCKING 0x1, 0x80 ;  /* 0x0042000000007b1d */ /* 0x000fe20000010000 */
[----:B------:R-:W-:Y:S01]  /*78e0*/  ISETP.NE.AND P2, PT, R111, RZ, PT ;  /* 0x000000ff6f00720c */ /* 0x000fe20003f45270 */
[----:B------:R-:W-:Y:S01]  /*78f0*/  IMAD.IADD R20, R43, 0x1, R94 ;  /* 0x000000012b147824 */ /* 0x000fe200078e025e */
[----:B------:R-:W-:Y:S01]  /*7900*/  ISETP.NE.AND P0, PT, R112, 0x2, PT ;  /* 0x000000027000780c */ /* 0x000fe20003f05270 */
[----:B------:R-:W-:Y:S01]  /*7910*/  IMAD.IADD R21, R45, 0x1, R96 ;  /* 0x000000012d157824 */ /* 0x000fe200078e0260 */
[----:B------:R-:W-:Y:S02]  /*7920*/  ISETP.NE.AND P1, PT, R79, 0x4, PT ;  /* 0x000000044f00780c */ /* 0x000fe40003f25270 */
[----:B------:R-:W-:Y:S02]  /*7930*/  SEL R3, RZ, 0x1, P0 ;  /* 0x00000001ff037807 */ /* 0x000fe40000000000 */
[----:B------:R-:W-:Y:S02]  /*7940*/  SEL R0, RZ, 0x1, P1 ;  /* 0x00000001ff007807 */ /* 0x000fe40000800000 */
[----:B------:R-:W-:Y:S02]  /*7950*/  LOP3.LUT R106, R106, R3, RZ, 0x3c, !PT ;  /* 0x000000036a6a7212 */ /* 0x000fe400078e3cff */
[----:B------:R-:W-:Y:S02]  /*7960*/  LOP3.LUT R107, R107, R0, RZ, 0x3c, !PT ;  /* 0x000000006b6b7212 */ /* 0x000fe400078e3cff */
[----:B------:R-:W-:Y:S02]  /*7970*/  @P2 R2UR UR36, R103 ;  /* 0x00000000672422ca */ /* 0x000fe400000e0000 */
[----:B------:R-:W-:Y:S02]  /*7980*/  SEL R112, R112, RZ, P0 ;  /* 0x000000ff70707207 */ /* 0x000fe40000000000 */
[----:B------:R-:W-:Y:S01]  /*7990*/  SEL R44, R79, RZ, P1 ;  /* 0x000000ff4f2c7207 */ /* 0x000fe20000800000 */
[----:B------:R-:W-:Y:S10]  /*79a0*/  @P2 BRA `(.L_x_118) ;  /* 0xffffffd400f82947 */ /* 0x000ff4000383ffff */
[----:B------:R-:W-:Y:S05]  /*79b0*/  EXIT ;  /* 0x000000000000794d */ /* 0x000fea0003800000 */
.L_x_20:
[----:B--2---:R2:W1:Y:S02]  /*79c0*/  SYNCS.PHASECHK.TRANS64.TRYWAIT P0, [R3+URZ+0x1b0], R2 ;  /* 0x0001b002030075a7 */ /* 0x00446400080011ff */
[----:B-1----:R-:W-:Y:S05]  /*79d0*/  @!P0 NANOSLEEP.SYNCS 0x989680 ;  /* 0x009896800000895d */ /* 0x002fea0003900000 */
[----:B------:R-:W1:Y:S02]  /*79e0*/  @!P0 SYNCS.PHASECHK.TRANS64 P0, [R3+URZ+0x1b0], R2 ;  /* 0x0001b002030085a7 */ /* 0x000e6400080010ff */
[----:B-1----:R-:W-:Y:S05]  /*79f0*/  @!P0 BRA `(.L_x_20) ;  /* 0xfffffffc00f08947 */ /* 0x002fea000383ffff */
[----:B------:R-:W-:Y:S05]  /*7a00*/  BRA `(.L_x_119) ;  /* 0xffffff9c005c7947 */ /* 0x000fea000383ffff */
.L_x_23:
[----:B-1----:R-:W-:-:S07]  /*7a10*/  MOV R2, UR33 ;  /* 0x0000002100027c02 */ /* 0x002fce0008000f00 */
.L_x_120:
[----:B-1----:R1:W2:Y:S02]  /*7a20*/  SYNCS.PHASECHK.TRANS64.TRYWAIT P0, [R2+URZ+0x88], R5 ;  /* 0x00008805020075a7 */ /* 0x0022a400080011ff */
[----:B--2---:R-:W-:Y:S05]  /*7a30*/  @!P0 NANOSLEEP.SYNCS 0x989680 ;  /* 0x009896800000895d */ /* 0x004fea0003900000 */
[----:B------:R-:W2:Y:S02]  /*7a40*/  @!P0 SYNCS.PHASECHK.TRANS64 P0, [R2+URZ+0x88], R5 ;  /* 0x00008805020085a7 */ /* 0x000ea400080010ff */
[----:B--2---:R-:W-:Y:S05]  /*7a50*/  @!P0 BRA `(.L_x_120) ;  /* 0xfffffffc00f08947 */ /* 0x004fea000383ffff */
[----:B------:R-:W-:Y:S05]  /*7a60*/  BRA `(.L_x_22) ;  /* 0xffffff9c00ac7947 */ /* 0x000fea000383ffff */
.L_x_29:
[----:B-1----:R-:W-:-:S07]  /*7a70*/  MOV R2, UR17 ;  /* 0x0000001100027c02 */ /* 0x002fce0008000f00 */
.L_x_121:
[----:B-1----:R1:W2:Y:S02]  /*7a80*/  SYNCS.PHASECHK.TRANS64.TRYWAIT P0, [R2+URZ+0x88], R5 ;  /* 0x00008805020075a7 */ /* 0x0022a400080011ff */
[----:B--2---:R-:W-:Y:S05]  /*7a90*/  @!P0 NANOSLEEP.SYNCS 0x989680 ;  /* 0x009896800000895d */ /* 0x004fea0003900000 */
[----:B------:R-:W2:Y:S02]  /*7aa0*/  @!P0 SYNCS.PHASECHK.TRANS64 P0, [R2+URZ+0x88], R5 ;  /* 0x00008805020085a7 */ /* 0x000ea400080010ff */
[----:B--2---:R-:W-:Y:S05]  /*7ab0*/  @!P0 BRA `(.L_x_121) ;  /* 0xfffffffc00f08947 */ /* 0x004fea000383ffff */
[----:B------:R-:W-:Y:S05]  /*7ac0*/  BRA `(.L_x_28) ;  /* 0xffffffa000547947 */ /* 0x000fea000383ffff */
.L_x_33:
[----:B-1----:R1:W2:Y:S02]  /*7ad0*/  SYNCS.PHASECHK.TRANS64.TRYWAIT P0, [R2+URZ+0x140], R3 ;  /* 0x00014003020075a7 */ /* 0x0022a400080011ff */
[----:B--2---:R-:W-:Y:S05]  /*7ae0*/  @!P0 NANOSLEEP.SYNCS 0x989680 ;  /* 0x009896800000895d */ /* 0x004fea0003900000 */
[----:B------:R-:W2:Y:S02]  /*7af0*/  @!P0 SYNCS.PHASECHK.TRANS64 P0, [R2+URZ+0x140], R3 ;  /* 0x00014003020085a7 */ /* 0x000ea400080010ff */
[----:B--2---:R-:W-:Y:S05]  /*7b00*/  @!P0 BRA `(.L_x_33) ;  /* 0xfffffffc00f08947 */ /* 0x004fea000383ffff */
[----:B------:R-:W-:Y:S05]  /*7b10*/  BRA `(.L_x_122) ;  /* 0xffffffa000e47947 */ /* 0x000fea000383ffff */
.L_x_37:
[----:B----4-:R-:W-:-:S07]  /*7b20*/  MOV R0, UR5 ;  /* 0x0000000500007c02 */ /* 0x010fce0008000f00 */
.L_x_123:
[----:B-1----:R1:W2:Y:S02]  /*7b30*/  SYNCS.PHASECHK.TRANS64.TRYWAIT P0, [R0+URZ], R3 ;  /* 0x00000003000075a7 */ /* 0x0022a400080011ff */
[----:B--2---:R-:W-:Y:S05]  /*7b40*/  @!P0 NANOSLEEP.SYNCS 0x989680 ;  /* 0x009896800000895d */ /* 0x004fea0003900000 */
[----:B------:R-:W2:Y:S02]  /*7b50*/  @!P0 SYNCS.PHASECHK.TRANS64 P0, [R0+URZ], R3 ;  /* 0x00000003000085a7 */ /* 0x000ea400080010ff */
[----:B--2---:R-:W-:Y:S05]  /*7b60*/  @!P0 BRA `(.L_x_123) ;  /* 0xfffffffc00f08947 */ /* 0x004fea000383ffff */
[----:B------:R-:W-:Y:S05]  /*7b70*/  BRA `(.L_x_124) ;  /* 0xffffffa800547947 */ /* 0x000fea000383ffff */
.L_x_38:
[----:B----4-:R-:W-:-:S07]  /*7b80*/  MOV R0, UR5 ;  /* 0x0000000500007c02 */ /* 0x010fce0008000f00 */
.L_x_125:
[----:B-1----:R1:W2:Y:S02]  /*7b90*/  SYNCS.PHASECHK.TRANS64.TRYWAIT P0, [R0+URZ], R3 ;  /* 0x00000003000075a7 */ /* 0x0022a400080011ff */
[----:B--2---:R-:W-:Y:S05]  /*7ba0*/  @!P0 NANOSLEEP.SYNCS 0x989680 ;  /* 0x009896800000895d */ /* 0x004fea0003900000 */
[----:B------:R-:W2:Y:S02]  /*7bb0*/  @!P0 SYNCS.PHASECHK.TRANS64 P0, [R0+URZ], R3 ;  /* 0x00000003000085a7 */ /* 0x000ea400080010ff */
[----:B--2---:R-:W-:Y:S05]  /*7bc0*/  @!P0 BRA `(.L_x_125) ;  /* 0xfffffffc00f08947 */ /* 0x004fea000383ffff */
[----:B------:R-:W-:Y:S05]  /*7bd0*/  BRA `(.L_x_126) ;  /* 0xffffffa800607947 */ /* 0x000fea000383ffff */
.L_x_39:
[----:B----4-:R-:W-:-:S07]  /*7be0*/  MOV R0, UR5 ;  /* 0x0000000500007c02 */ /* 0x010fce0008000f00 */
.L_x_127:
[----:B-1----:R1:W2:Y:S02]  /*7bf0*/  SYNCS.PHASECHK.TRANS64.TRYWAIT P0, [R0+URZ], R3 ;  /* 0x00000003000075a7 */ /* 0x0022a400080011ff */
[----:B--2---:R-:W-:Y:S05]  /*7c00*/  @!P0 NANOSLEEP.SYNCS 0x989680 ;  /* 0x009896800000895d */ /* 0x004fea0003900000 */
[----:B------:R-:W2:Y:S02]  /*7c10*/  @!P0 SYNCS.PHASECHK.TRANS64 P0, [R0+URZ], R3 ;  /* 0x00000003000085a7 */ /* 0x000ea400080010ff */
[----:B--2---:R-:W-:Y:S05]  /*7c20*/  @!P0 BRA `(.L_x_127) ;  /* 0xfffffffc00f08947 */ /* 0x004fea000383ffff */
[----:B------:R-:W-:Y:S05]  /*7c30*/  BRA `(.L_x_128) ;  /* 0xffffffa8006c7947 */ /* 0x000fea000383ffff */
.L_x_40:
[----:B----4-:R-:W-:-:S07]  /*7c40*/  MOV R0, UR5 ;  /* 0x0000000500007c02 */ /* 0x010fce0008000f00 */
.L_x_129:
[----:B-1----:R1:W2:Y:S02]  /*7c50*/  SYNCS.PHASECHK.TRANS64.TRYWAIT P0, [R0+URZ], R3 ;  /* 0x00000003000075a7 */ /* 0x0022a400080011ff */
[----:B--2---:R-:W-:Y:S05]  /*7c60*/  @!P0 NANOSLEEP.SYNCS 0x989680 ;  /* 0x009896800000895d */ /* 0x004fea0003900000 */
[----:B------:R-:W2:Y:S02]  /*7c70*/  @!P0 SYNCS.PHASECHK.TRANS64 P0, [R0+URZ], R3 ;  /* 0x00000003000085a7 */ /* 0x000ea400080010ff */
[----:B--2---:R-:W-:Y:S05]  /*7c80*/  @!P0 BRA `(.L_x_129) ;  /* 0xfffffffc00f08947 */ /* 0x004fea000383ffff */
[----:B------:R-:W-:Y:S05]  /*7c90*/  BRA `(.L_x_130) ;  /* 0xffffffa800787947 */ /* 0x000fea000383ffff */
.L_x_41:
[----:B----4-:R-:W-:-:S07]  /*7ca0*/  MOV R0, UR5 ;  /* 0x0000000500007c02 */ /* 0x010fce0008000f00 */
.L_x_131:
[----:B-1----:R1:W2:Y:S02]  /*7cb0*/  SYNCS.PHASECHK.TRANS64.TRYWAIT P0, [R0+URZ], R3 ;  /* 0x00000003000075a7 */ /* 0x0022a400080011ff */
[----:B--2---:R-:W-:Y:S05]  /*7cc0*/  @!P0 NANOSLEEP.SYNCS 0x989680 ;  /* 0x009896800000895d */ /* 0x004fea0003900000 */
[----:B------:R-:W2:Y:S02]  /*7cd0*/  @!P0 SYNCS.PHASECHK.TRANS64 P0, [R0+URZ], R3 ;  /* 0x00000003000085a7 */ /* 0x000ea400080010ff */
[----:B--2---:R-:W-:Y:S05]  /*7ce0*/  @!P0 BRA `(.L_x_131) ;  /* 0xfffffffc00f08947 */ /* 0x004fea000383ffff */
[----:B------:R-:W-:Y:S05]  /*7cf0*/  BRA `(.L_x_132) ;  /* 0xffffffa800847947 */ /* 0x000fea000383ffff */
.L_x_42:
[----:B----4-:R-:W-:-:S07]  /*7d00*/  MOV R0, UR5 ;  /* 0x0000000500007c02 */ /* 0x010fce0008000f00 */
.L_x_133:
[----:B-1----:R1:W2:Y:S02]  /*7d10*/  SYNCS.PHASECHK.TRANS64.TRYWAIT P0, [R0+URZ], R3 ;  /* 0x00000003000075a7 */ /* 0x0022a400080011ff */
[----:B--2---:R-:W-:Y:S05]  /*7d20*/  @!P0 NANOSLEEP.SYNCS 0x989680 ;  /* 0x009896800000895d */ /* 0x004fea0003900000 */
[----:B------:R-:W2:Y:S02]  /*7d30*/  @!P0 SYNCS.PHASECHK.TRANS64 P0, [R0+URZ], R3 ;  /* 0x00000003000085a7 */ /* 0x000ea400080010ff */
[----:B--2---:R-:W-:Y:S05]  /*7d40*/  @!P0 BRA `(.L_x_133) ;  /* 0xfffffffc00f08947 */ /* 0x004fea000383ffff */
[----:B------:R-:W-:Y:S05]  /*7d50*/  BRA `(.L_x_134) ;  /* 0xffffffa800907947 */ /* 0x000fea000383ffff */
.L_x_43:
[----:B----4-:R-:W-:-:S07]  /*7d60*/  MOV R0, UR5 ;  /* 0x0000000500007c02 */ /* 0x010fce0008000f00 */
.L_x_135:
[----:B-1----:R1:W2:Y:S02]  /*7d70*/  SYNCS.PHASECHK.TRANS64.TRYWAIT P0, [R0+URZ], R3 ;  /* 0x00000003000075a7 */ /* 0x0022a400080011ff */
[----:B--2---:R-:W-:Y:S05]  /*7d80*/  @!P0 NANOSLEEP.SYNCS 0x989680 ;  /* 0x009896800000895d */ /* 0x004fea0003900000 */
[----:B------:R-:W2:Y:S02]  /*7d90*/  @!P0 SYNCS.PHASECHK.TRANS64 P0, [R0+URZ], R3 ;  /* 0x00000003000085a7 */ /* 0x000ea400080010ff */
[----:B--2---:R-:W-:Y:S05]  /*7da0*/  @!P0 BRA `(.L_x_135) ;  /* 0xfffffffc00f08947 */ /* 0x004fea000383ffff */
[----:B------:R-:W-:Y:S05]  /*7db0*/  BRA `(.L_x_136) ;  /* 0xffffffa8009c7947 */ /* 0x000fea000383ffff */
.L_x_44:
[----:B----4-:R-:W-:-:S07]  /*7dc0*/  MOV R0, UR5 ;  /* 0x0000000500007c02 */ /* 0x010fce0008000f00 */
.L_x_137:
[----:B-1----:R1:W2:Y:S02]  /*7dd0*/  SYNCS.PHASECHK.TRANS64.TRYWAIT P0, [R0+URZ], R3 ;  /* 0x00000003000075a7 */ /* 0x0022a400080011ff */
[----:B--2---:R-:W-:Y:S05]  /*7de0*/  @!P0 NANOSLEEP.SYNCS 0x989680 ;  /* 0x009896800000895d */ /* 0x004fea0003900000 */
[----:B------:R-:W2:Y:S02]  /*7df0*/  @!P0 SYNCS.PHASECHK.TRANS64 P0, [R0+URZ], R3 ;  /* 0x00000003000085a7 */ /* 0x000ea400080010ff */
[----:B--2---:R-:W-:Y:S05]  /*7e00*/  @!P0 BRA `(.L_x_137) ;  /* 0xfffffffc00f08947 */ /* 0x004fea000383ffff */
[----:B------:R-:W-:Y:S05]  /*7e10*/  BRA `(.L_x_138) ;  /* 0xffffffa800a87947 */ /* 0x000fea000383ffff */
.L_x_45:
[----:B----4-:R-:W-:-:S07]  /*7e20*/  MOV R0, UR5 ;  /* 0x0000000500007c02 */ /* 0x010fce0008000f00 */
.L_x_139:
[----:B-1----:R1:W2:Y:S02]  /*7e30*/  SYNCS.PHASECHK.TRANS64.TRYWAIT P0, [R0+URZ], R3 ;  /* 0x00000003000075a7 */ /* 0x0022a400080011ff */
[----:B--2---:R-:W-:Y:S05]  /*7e40*/  @!P0 NANOSLEEP.SYNCS 0x989680 ;  /* 0x009896800000895d */ /* 0x004fea0003900000 */
[----:B------:R-:W2:Y:S02]  /*7e50*/  @!P0 SYNCS.PHASECHK.TRANS64 P0, [R0+URZ], R3 ;  /* 0x00000003000085a7 */ /* 0x000ea400080010ff */
[----:B--2---:R-:W-:Y:S05]  /*7e60*/  @!P0 BRA `(.L_x_139) ;  /* 0xfffffffc00f08947 */ /* 0x004fea000383ffff */
[----:B------:R-:W-:Y:S05]  /*7e70*/  BRA `(.L_x_140) ;  /* 0xffffffa800b47947 */ /* 0x000fea000383ffff */
.L_x_46:
[----:B----4-:R-:W-:-:S07]  /*7e80*/  MOV R0, UR5 ;  /* 0x0000000500007c02 */ /* 0x010fce0008000f00 */
.L_x_141:
[----:B-1----:R1:W2:Y:S02]  /*7e90*/  SYNCS.PHASECHK.TRANS64.TRYWAIT P0, [R0+URZ], R3 ;  /* 0x00000003000075a7 */ /* 0x0022a400080011ff */
[----:B--2---:R-:W-:Y:S05]  /*7ea0*/  @!P0 NANOSLEEP.SYNCS 0x989680 ;  /* 0x009896800000895d */ /* 0x004fea0003900000 */
[----:B------:R-:W2:Y:S02]  /*7eb0*/  @!P0 SYNCS.PHASECHK.TRANS64 P0, [R0+URZ], R3 ;  /* 0x00000003000085a7 */ /* 0x000ea400080010ff */
[----:B--2---:R-:W-:Y:S05]  /*7ec0*/  @!P0 BRA `(.L_x_141) ;  /* 0xfffffffc00f08947 */ /* 0x004fea000383ffff */
[----:B------:R-:W-:Y:S05]  /*7ed0*/  BRA `(.L_x_142) ;  /* 0xffffffa800c07947 */ /* 0x000fea000383ffff */
.L_x_47:
[----:B----4-:R-:W-:-:S07]  /*7ee0*/  MOV R0, UR5 ;  /* 0x0000000500007c02 */ /* 0x010fce0008000f00 */
.L_x_143:
[----:B-1----:R1:W2:Y:S02]  /*7ef0*/  SYNCS.PHASECHK.TRANS64.TRYWAIT P0, [R0+URZ], R3 ;  /* 0x00000003000075a7 */ /* 0x0022a400080011ff */
[----:B--2---:R-:W-:Y:S05]  /*7f00*/  @!P0 NANOSLEEP.SYNCS 0x989680 ;  /* 0x009896800000895d */ /* 0x004fea0003900000 */
[----:B------:R-:W2:Y:S02]  /*7f10*/  @!P0 SYNCS.PHASECHK.TRANS64 P0, [R0+URZ], R3 ;  /* 0x00000003000085a7 */ /* 0x000ea400080010ff */
[----:B--2---:R-:W-:Y:S05]  /*7f20*/  @!P0 BRA `(.L_x_143) ;  /* 0xfffffffc00f08947 */ /* 0x004fea000383ffff */
[----:B------:R-:W-:Y:S05]  /*7f30*/  BRA `(.L_x_144) ;  /* 0xffffffa800cc7947 */ /* 0x000fea000383ffff */
.L_x_48:
[----:B----4-:R-:W-:-:S07]  /*7f40*/  MOV R0, UR5 ;  /* 0x0000000500007c02 */ /* 0x010fce0008000f00 */
.L_x_145:
[----:B-1----:R1:W2:Y:S02]  /*7f50*/  SYNCS.PHASECHK.TRANS64.TRYWAIT P0, [R0+URZ], R3 ;  /* 0x00000003000075a7 */ /* 0x0022a400080011ff */
[----:B--2---:R-:W-:Y:S05]  /*7f60*/  @!P0 NANOSLEEP.SYNCS 0x989680 ;  /* 0x009896800000895d */ /* 0x004fea0003900000 */
[----:B------:R-:W2:Y:S02]  /*7f70*/  @!P0 SYNCS.PHASECHK.TRANS64 P0, [R0+URZ], R3 ;  /* 0x00000003000085a7 */ /* 0x000ea400080010ff */
[----:B--2---:R-:W-:Y:S05]  /*7f80*/  @!P0 BRA `(.L_x_145) ;  /* 0xfffffffc00f08947 */ /* 0x004fea000383ffff */
[----:B------:R-:W-:Y:S05]  /*7f90*/  BRA `(.L_x_146) ;  /* 0xffffffa800d87947 */ /* 0x000fea000383ffff */
.L_x_49:
[----:B----4-:R-:W-:-:S07]  /*7fa0*/  MOV R0, UR5 ;  /* 0x0000000500007c02 */ /* 0x010fce0008000f00 */
.L_x_147:
[----:B-1----:R1:W2:Y:S02]  /*7fb0*/  SYNCS.PHASECHK.TRANS64.TRYWAIT P0, [R0+URZ], R3 ;  /* 0x00000003000075a7 */ /* 0x0022a400080011ff */
[----:B--2---:R-:W-:Y:S05]  /*7fc0*/  @!P0 NANOSLEEP.SYNCS 0x989680 ;  /* 0x009896800000895d */ /* 0x004fea0003900000 */
[----:B------:R-:W2:Y:S02]  /*7fd0*/  @!P0 SYNCS.PHASECHK.TRANS64 P0, [R0+URZ], R3 ;  /* 0x00000003000085a7 */ /* 0x000ea400080010ff */
[----:B--2---:R-:W-:Y:S05]  /*7fe0*/  @!P0 BRA `(.L_x_147) ;  /* 0xfffffffc00f08947 */ /* 0x004fea000383ffff */
[----:B------:R-:W-:Y:S05]  /*7ff0*/  BRA `(.L_x_148) ;  /* 0xffffffa800e47947 */ /* 0x000fea000383ffff */
.L_x_50:
[----:B----4-:R-:W-:-:S07]  /*8000*/  MOV R0, UR5 ;  /* 0x0000000500007c02 */ /* 0x010fce0008000f00 */
.L_x_149:
[----:B-1----:R1:W2:Y:S02]  /*8010*/  SYNCS.PHASECHK.TRANS64.TRYWAIT P0, [R0+URZ], R3 ;  /* 0x00000003000075a7 */ /* 0x0022a400080011ff */
[----:B--2---:R-:W-:Y:S05]  /*8020*/  @!P0 NANOSLEEP.SYNCS 0x989680 ;  /* 0x009896800000895d */ /* 0x004fea0003900000 */
[----:B------:R-:W2:Y:S02]  /*8030*/  @!P0 SYNCS.PHASECHK.TRANS64 P0, [R0+URZ], R3 ;  /* 0x00000003000085a7 */ /* 0x000ea400080010ff */
[----:B--2---:R-:W-:Y:S05]  /*8040*/  @!P0 BRA `(.L_x_149) ;  /* 0xfffffffc00f08947 */ /* 0x004fea000383ffff */
[----:B------:R-:W-:Y:S05]  /*8050*/  BRA `(.L_x_150) ;  /* 0xffffffa800f07947 */ /* 0x000fea000383ffff */
.L_x_51:
[----:B----4-:R-:W-:-:S07]  /*8060*/  MOV R0, UR5 ;  /* 0x0000000500007c02 */ /* 0x010fce0008000f00 */
.L_x_151:
[----:B-1----:R1:W2:Y:S02]  /*8070*/  SYNCS.PHASECHK.TRANS64.TRYWAIT P0, [R0+URZ], R3 ;  /* 0x00000003000075a7 */ /* 0x0022a400080011ff */
[----:B--2---:R-:W-:Y:S05]  /*8080*/  @!P0 NANOSLEEP.SYNCS 0x989680 ;  /* 0x009896800000895d */ /* 0x004fea0003900000 */
[----:B------:R-:W2:Y:S02]  /*8090*/  @!P0 SYNCS.PHASECHK.TRANS64 P0, [R0+URZ], R3 ;  /* 0x00000003000085a7 */ /* 0x000ea400080010ff */
[----:B--2---:R-:W-:Y:S05]  /*80a0*/  @!P0 BRA `(.L_x_151) ;  /* 0xfffffffc00f08947 */ /* 0x004fea000383ffff */
[----:B------:R-:W-:Y:S05]  /*80b0*/  BRA `(.L_x_152) ;  /* 0xffffffa800fc7947 */ /* 0x000fea000383ffff */
.L_x_52:
[----:B----4-:R-:W-:-:S07]  /*80c0*/  MOV R0, UR5 ;  /* 0x0000000500007c02 */ /* 0x010fce0008000f00 */
.L_x_153:
[----:B-1----:R1:W2:Y:S02]  /*80d0*/  SYNCS.PHASECHK.TRANS64.TRYWAIT P0, [R0+URZ], R3 ;  /* 0x00000003000075a7 */ /* 0x0022a400080011ff */
[----:B--2---:R-:W-:Y:S05]  /*80e0*/  @!P0 NANOSLEEP.SYNCS 0x989680 ;  /* 0x009896800000895d */ /* 0x004fea0003900000 */
[----:B------:R-:W2:Y:S02]  /*80f0*/  @!P0 SYNCS.PHASECHK.TRANS64 P0, [R0+URZ], R3 ;  /* 0x00000003000085a7 */ /* 0x000ea400080010ff */
[----:B--2---:R-:W-:Y:S05]  /*8100*/  @!P0 BRA `(.L_x_153) ;  /* 0xfffffffc00f08947 */ /* 0x004fea000383ffff */
[----:B------:R-:W-:Y:S05]  /*8110*/  BRA `(.L_x_154) ;  /* 0xffffffac00087947 */ /* 0x000fea000383ffff */
.L_x_55:
[----:B-1----:R1:W2:Y:S02]  /*8120*/  SYNCS.PHASECHK.TRANS64.TRYWAIT P0, [R0+URZ+0x1a0], R5 ;  /* 0x0001a005000075a7 */ /* 0x0022a400080011ff */
[----:B--2---:R-:W-:Y:S05]  /*8130*/  @!P0 NANOSLEEP.SYNCS 0x989680 ;  /* 0x009896800000895d */ /* 0x004fea0003900000 */
[----:B------:R-:W2:Y:S02]  /*8140*/  @!P0 SYNCS.PHASECHK.TRANS64 P0, [R0+URZ+0x1a0], R5 ;  /* 0x0001a005000085a7 */ /* 0x000ea400080010ff */
[----:B--2---:R-:W-:Y:S05]  /*8150*/  @!P0 BRA `(.L_x_55) ;  /* 0xfffffffc00f08947 */ /* 0x004fea000383ffff */
[----:B------:R-:W-:Y:S05]  /*8160*/  BRA `(.L_x_155) ;  /* 0xffffffac00647947 */ /* 0x000fea000383ffff */
.L_x_56:
[----:B------:R-:W-:-:S07]  /*8170*/  MOV R0, UR5 ;  /* 0x0000000500007c02 */ /* 0x000fce0008000f00 */
.L_x_156:
[----:B-1----:R1:W2:Y:S02]  /*8180*/  SYNCS.PHASECHK.TRANS64.TRYWAIT P0, [R0+URZ+0x150], R5 ;  /* 0x00015005000075a7 */ /* 0x0022a400080011ff */
[----:B--2---:R-:W-:Y:S05]  /*8190*/  @!P0 NANOSLEEP.SYNCS 0x989680 ;  /* 0x009896800000895d */ /* 0x004fea0003900000 */
[----:B------:R-:W2:Y:S02]  /*81a0*/  @!P0 SYNCS.PHASECHK.TRANS64 P0, [R0+URZ+0x150], R5 ;  /* 0x00015005000085a7 */ /* 0x000ea400080010ff */
[----:B--2---:R-:W-:Y:S05]  /*81b0*/  @!P0 BRA `(.L_x_156) ;  /* 0xfffffffc00f08947 */ /* 0x004fea000383ffff */
[----:B------:R-:W-:Y:S05]  /*81c0*/  BRA `(.L_x_157) ;  /* 0xffffffac00747947 */ /* 0x000fea000383ffff */
.L_x_57:
[----:B-1----:R1:W2:Y:S02]  /*81d0*/  SYNCS.PHASECHK.TRANS64.TRYWAIT P1, [R0+URZ+0x140], R5 ;  /* 0x00014005000075a7 */ /* 0x0022a400080211ff */
[----:B--2---:R-:W-:Y:S05]  /*81e0*/  @!P1 NANOSLEEP.SYNCS 0x989680 ;  /* 0x009896800000995d */ /* 0x004fea0003900000 */
[----:B------:R-:W2:Y:S02]  /*81f0*/  @!P1 SYNCS.PHASECHK.TRANS64 P1, [R0+URZ+0x140], R5 ;  /* 0x00014005000095a7 */ /* 0x000ea400080210ff */
[----:B--2---:R-:W-:Y:S05]  /*8200*/  @!P1 BRA `(.L_x_57) ;  /* 0xfffffffc00f09947 */ /* 0x004fea000383ffff */
[----:B------:R-:W-:Y:S05]  /*8210*/  BRA `(.L_x_158) ;  /* 0xffffffac00a47947 */ /* 0x000fea000383ffff */
.L_x_60:
[----:B------:R-:W-:-:S07]  /*8220*/  MOV R0, UR5 ;  /* 0x0000000500007c02 */ /* 0x000fce0008000f00 */
.L_x_159:
[----:B-1----:R1:W2:Y:S02]  /*8230*/  SYNCS.PHASECHK.TRANS64.TRYWAIT P0, [R0+URZ+0x150], R3 ;  /* 0x00015003000075a7 */ /* 0x0022a400080011ff */
[----:B--2---:R-:W-:Y:S05]  /*8240*/  @!P0 NANOSLEEP.SYNCS 0x989680 ;  /* 0x009896800000895d */ /* 0x004fea0003900000 */
[----:B------:R-:W2:Y:S02]  /*8250*/  @!P0 SYNCS.PHASECHK.TRANS64 P0, [R0+URZ+0x150], R3 ;  /* 0x00015003000085a7 */ /* 0x000ea400080010ff */
[----:B--2---:R-:W-:Y:S05]  /*8260*/  @!P0 BRA `(.L_x_159) ;  /* 0xfffffffc00f08947 */ /* 0x004fea000383ffff */
[----:B------:R-:W-:Y:S05]  /*8270*/  BRA `(.L_x_59) ;  /* 0xffffffac00f87947 */ /* 0x000fea000383ffff */
.L_x_67:
[----:B-1----:R1:W2:Y:S02]  /*8280*/  SYNCS.PHASECHK.TRANS64.TRYWAIT P1, [R0+URZ+0x140], R5 ;  /* 0x00014005000075a7 */ /* 0x0022a400080211ff */
[----:B--2---:R-:W-:Y:S05]  /*8290*/  @!P1 NANOSLEEP.SYNCS 0x989680 ;  /* 0x009896800000995d */ /* 0x004fea0003900000 */
[----:B------:R-:W2:Y:S02]  /*82a0*/  @!P1 SYNCS.PHASECHK.TRANS64 P1, [R0+URZ+0x140], R5 ;  /* 0x00014005000095a7 */ /* 0x000ea400080210ff */
[----:B--2---:R-:W-:Y:S05]  /*82b0*/  @!P1 BRA `(.L_x_67) ;  /* 0xfffffffc00f09947 */ /* 0x004fea000383ffff */
[----:B------:R-:W-:Y:S05]  /*82c0*/  BRA `(.L_x_160) ;  /* 0xffffffb400507947 */ /* 0x000fea000383ffff */
.L_x_68:
[----:B------:R-:W-:-:S07]  /*82d0*/  MOV R3, UR8 ;  /* 0x0000000800037c02 */ /* 0x000fce0008000f00 */
.L_x_161:
[----:B-1----:R1:W2:Y:S02]  /*82e0*/  SYNCS.PHASECHK.TRANS64.TRYWAIT P0, [R3+URZ+0x180], R0 ;  /* 0x00018000030075a7 */ /* 0x0022a400080011ff */
[----:B--2---:R-:W-:Y:S05]  /*82f0*/  @!P0 NANOSLEEP.SYNCS 0x989680 ;  /* 0x009896800000895d */ /* 0x004fea0003900000 */
[----:B------:R-:W2:Y:S02]  /*8300*/  @!P0 SYNCS.PHASECHK.TRANS64 P0, [R3+URZ+0x180], R0 ;  /* 0x00018000030085a7 */ /* 0x000ea400080010ff */
[----:B--2---:R-:W-:Y:S05]  /*8310*/  @!P0 BRA `(.L_x_161) ;  /* 0xfffffffc00f08947 */ /* 0x004fea000383ffff */
[----:B------:R-:W-:Y:S05]  /*8320*/  BRA `(.L_x_162) ;  /* 0xffffffb400a07947 */ /* 0x000fea000383ffff */
.L_x_71:
[----:B------:R-:W-:Y:S07]  /*8330*/  MOV R0, UR7 ;  /* 0x0000000700007c02 */ /* 0x000fee0008000f00 */
.L_x_163:
[----:B-1----:R1:W2:Y:S02]  /*8340*/  SYNCS.PHASECHK.TRANS64.TRYWAIT P0, [R0+URZ], R3 ;  /* 0x00000003000075a7 */ /* 0x0022a400080011ff */
[----:B--2---:R-:W-:Y:S05]  /*8350*/  @!P0 NANOSLEEP.SYNCS 0x989680 ;  /* 0x009896800000895d */ /* 0x004fea0003900000 */
[----:B------:R-:W2:Y:S02]  /*8360*/  @!P0 SYNCS.PHASECHK.TRANS64 P0, [R0+URZ], R3 ;  /* 0x00000003000085a7 */ /* 0x000ea400080010ff */
[----:B--2---:R-:W-:Y:S05]  /*8370*/  @!P0 BRA `(.L_x_163) ;  /* 0xfffffffc00f08947 */ /* 0x004fea000383ffff */
[----:B------:R-:W-:Y:S05]  /*8380*/  BRA `(.L_x_70) ;  /* 0xffffffb400bc7947 */ /* 0x000fea000383ffff */
.L_x_74:
[----:B------:R-:W-:-:S07]  /*8390*/  MOV R0, UR5 ;  /* 0x0000000500007c02 */ /* 0x000fce0008000f00 */
.L_x_164:
[----:B--2---:R2:W3:Y:S02]  /*83a0*/  SYNCS.PHASECHK.TRANS64.TRYWAIT P0, [R0+URZ], R3 ;  /* 0x00000003000075a7 */ /* 0x0044e400080011ff */
[----:B---3--:R-:W-:Y:S05]  /*83b0*/  @!P0 NANOSLEEP.SYNCS 0x989680 ;  /* 0x009896800000895d */ /* 0x008fea0003900000 */
[----:B------:R-:W3:Y:S02]  /*83c0*/  @!P0 SYNCS.PHASECHK.TRANS64 P0, [R0+URZ], R3 ;  /* 0x00000003000085a7 */ /* 0x000ee400080010ff */
[----:B---3--:R-:W-:Y:S05]  /*83d0*/  @!P0 BRA `(.L_x_164) ;  /* 0xfffffffc00f08947 */ /* 0x008fea000383ffff */
[----:B------:R-:W-:Y:S05]  /*83e0*/  BRA `(.L_x_165) ;  /* 0xffffffb800707947 */ /* 0x000fea000383ffff */
.L_x_75:
[----:B------:R-:W-:-:S07]  /*83f0*/  MOV R0, UR5 ;  /* 0x0000000500007c02 */ /* 0x000fce0008000f00 */
.L_x_166:
[----:B-1----:R1:W2:Y:S02]  /*8400*/  SYNCS.PHASECHK.TRANS64.TRYWAIT P0, [R0+URZ], R3 ;  /* 0x00000003000075a7 */ /* 0x0022a400080011ff */
[----:B--2---:R-:W-:Y:S05]  /*8410*/  @!P0 NANOSLEEP.SYNCS 0x989680 ;  /* 0x009896800000895d */ /* 0x004fea0003900000 */
[----:B------:R-:W2:Y:S02]  /*8420*/  @!P0 SYNCS.PHASECHK.TRANS64 P0, [R0+URZ], R3 ;  /* 0x00000003000085a7 */ /* 0x000ea400080010ff */
[----:B--2---:R-:W-:Y:S05]  /*8430*/  @!P0 BRA `(.L_x_166) ;  /* 0xfffffffc00f08947 */ /* 0x004fea000383ffff */
[----:B------:R-:W-:Y:S05]  /*8440*/  BRA `(.L_x_167) ;  /* 0xffffffb8007c7947 */ /* 0x000fea000383ffff */
.L_x_76:
[----:B------:R-:W-:-:S07]  /*8450*/  MOV R0, UR5 ;  /* 0x0000000500007c02 */ /* 0x000fce0008000f00 */
.L_x_168:
[----:B-1----:R1:W2:Y:S02]  /*8460*/  SYNCS.PHASECHK.TRANS64.TRYWAIT P0, [R0+URZ], R3 ;  /* 0x00000003000075a7 */ /* 0x0022a400080011ff */
[----:B--2---:R-:W-:Y:S05]  /*8470*/  @!P0 NANOSLEEP.SYNCS 0x989680 ;  /* 0x009896800000895d */ /* 0x004fea0003900000 */
[----:B------:R-:W2:Y:S02]  /*8480*/  @!P0 SYNCS.PHASECHK.TRANS64 P0, [R0+URZ], R3 ;  /* 0x00000003000085a7 */ /* 0x000ea400080010ff */
[----:B--2---:R-:W-:Y:S05]  /*8490*/  @!P0 BRA `(.L_x_168) ;  /* 0xfffffffc00f08947 */ /* 0x004fea000383ffff */
[----:B------:R-:W-:Y:S05]  /*84a0*/  BRA `(.L_x_169) ;  /* 0xffffffb800887947 */ /* 0x000fea000383ffff */
.L_x_77:
[----:B------:R-:W-:-:S07]  /*84b0*/  MOV R0, UR7 ;  /* 0x0000000700007c02 */ /* 0x000fce0008000f00 */
.L_x_170:
[----:B-1----:R1:W2:Y:S02]  /*84c0*/  SYNCS.PHASECHK.TRANS64.TRYWAIT P0, [R0+URZ], R3 ;  /* 0x00000003000075a7 */ /* 0x0022a400080011ff */
[----:B--2---:R-:W-:Y:S05]  /*84d0*/  @!P0 NANOSLEEP.SYNCS 0x989680 ;  /* 0x009896800000895d */ /* 0x004fea0003900000 */
[----:B------:R-:W2:Y:S02]  /*84e0*/  @!P0 SYNCS.PHASECHK.TRANS64 P0, [R0+URZ], R3 ;  /* 0x00000003000085a7 */ /* 0x000ea400080010ff */
[----:B--2---:R-:W-:Y:S05]  /*84f0*/  @!P0 BRA `(.L_x_170) ;  /* 0xfffffffc00f08947 */ /* 0x004fea000383ffff */
[----:B------:R-:W-:Y:S05]  /*8500*/  BRA `(.L_x_171) ;  /* 0xffffffb800947947 */ /* 0x000fea000383ffff */
.L_x_82:
[----:B--2---:R2:W3:Y:S02]  /*8510*/  SYNCS.PHASECHK.TRANS64.TRYWAIT P0, [R0+URZ+0x140], R3 ;  /* 0x00014003000075a7 */ /* 0x0044e400080011ff */
[----:B---3--:R-:W-:Y:S05]  /*8520*/  @!P0 NANOSLEEP.SYNCS 0x989680 ;  /* 0x009896800000895d */ /* 0x008fea0003900000 */
[----:B------:R-:W3:Y:S02]  /*8530*/  @!P0 SYNCS.PHASECHK.TRANS64 P0, [R0+URZ+0x140], R3 ;  /* 0x00014003000085a7 */ /* 0x000ee400080010ff */
[----:B---3--:R-:W-:Y:S05]  /*8540*/  @!P0 BRA `(.L_x_82) ;  /* 0xfffffffc00f08947 */ /* 0x008fea000383ffff */
[----:B------:R-:W-:Y:S05]  /*8550*/  BRA `(.L_x_172) ;  /* 0xffffffbc00987947 */ /* 0x000fea000383ffff */
.L_x_85:
[----:B------:R-:W-:Y:S07]  /*8560*/  MOV R0, UR7 ;  /* 0x0000000700007c02 */ /* 0x000fee0008000f00 */
.L_x_173:
[----:B--2---:R2:W3:Y:S02]  /*8570*/  SYNCS.PHASECHK.TRANS64.TRYWAIT P0, [R0+URZ+0x138], R3 ;  /* 0x00013803000075a7 */ /* 0x0044e400080011ff */
[----:B---3--:R-:W-:Y:S05]  /*8580*/  @!P0 NANOSLEEP.SYNCS 0x989680 ;  /* 0x009896800000895d */ /* 0x008fea0003900000 */
[----:B------:R-:W3:Y:S02]  /*8590*/  @!P0 SYNCS.PHASECHK.TRANS64 P0, [R0+URZ+0x138], R3 ;  /* 0x00013803000085a7 */ /* 0x000ee400080010ff */
[----:B---3--:R-:W-:Y:S05]  /*85a0*/  @!P0 BRA `(.L_x_173) ;  /* 0xfffffffc00f08947 */ /* 0x008fea000383ffff */
[----:B------:R-:W-:Y:S05]  /*85b0*/  BRA `(.L_x_84) ;  /* 0xffffffc000787947 */ /* 0x000fea000383ffff */
.L_x_88:
[----:B--2---:R-:W-:Y:S07]  /*85c0*/  MOV R3, UR7 ;  /* 0x0000000700037c02 */ /* 0x004fee0008000f00 */
.L_x_174:
[----:B-1----:R1:W2:Y:S02]  /*85d0*/  SYNCS.PHASECHK.TRANS64.TRYWAIT P0, [R3+URZ+0x120], R12 ;  /* 0x0001200c030075a7 */ /* 0x0022a400080011ff */
[----:B--2---:R-:W-:Y:S05]  /*85e0*/  @!P0 NANOSLEEP.SYNCS 0x989680 ;  /* 0x009896800000895d */ /* 0x004fea0003900000 */
[----:B------:R-:W2:Y:S02]  /*85f0*/  @!P0 SYNCS.PHASECHK.TRANS64 P0, [R3+URZ+0x120], R12 ;  /* 0x0001200c030085a7 */ /* 0x000ea400080010ff */
[----:B--2---:R-:W-:Y:S05]  /*8600*/  @!P0 BRA `(.L_x_174) ;  /* 0xfffffffc00f08947 */ /* 0x004fea000383ffff */
[----:B------:R-:W-:Y:S05]  /*8610*/  BRA `(.L_x_175) ;  /* 0xffffffc000f07947 */ /* 0x000fea000383ffff */
.L_x_89:
[----:B------:R-:W-:Y:S07]  /*8620*/  MOV R3, UR7 ;  /* 0x0000000700037c02 */ /* 0x000fee0008000f00 */
.L_x_176:
[----:B-1----:R1:W2:Y:S02]  /*8630*/  SYNCS.PHASECHK.TRANS64.TRYWAIT P0, [R3+URZ+0x128], R12 ;  /* 0x0001280c030075a7 */ /* 0x0022a400080011ff */
[----:B--2---:R-:W-:Y:S05]  /*8640*/  @!P0 NANOSLEEP.SYNCS 0x989680 ;  /* 0x009896800000895d */ /* 0x004fea0003900000 */
[----:B------:R-:W2:Y:S02]  /*8650*/  @!P0 SYNCS.PHASECHK.TRANS64 P0, [R3+URZ+0x128], R12 ;  /* 0x0001280c030085a7 */ /* 0x000ea400080010ff */
[----:B--2---:R-:W-:Y:S05]  /*8660*/  @!P0 BRA `(.L_x_176) ;  /* 0xfffffffc00f08947 */ /* 0x004fea000383ffff */
[----:B------:R-:W-:Y:S05]  /*8670*/  BRA `(.L_x_177) ;  /* 0xffffffc400707947 */ /* 0x000fea000383ffff */
.L_x_91:
[----:B------:R-:W-:-:S07]  /*8680*/  MOV R0, UR7 ;  /* 0x0000000700007c02 */ /* 0x000fce0008000f00 */
.L_x_178:
[----:B-1----:R1:W3:Y:S02]  /*8690*/  SYNCS.PHASECHK.TRANS64.TRYWAIT P0, [R0+URZ+0x120], R3 ;  /* 0x00012003000075a7 */ /* 0x0022e400080011ff */
[----:B---3--:R-:W-:Y:S05]  /*86a0*/  @!P0 NANOSLEEP.SYNCS 0x989680 ;  /* 0x009896800000895d */ /* 0x008fea0003900000 */
[----:B------:R-:W3:Y:S02]  /*86b0*/  @!P0 SYNCS.PHASECHK.TRANS64 P0, [R0+URZ+0x120], R3 ;  /* 0x00012003000085a7 */ /* 0x000ee400080010ff */
[----:B---3--:R-:W-:Y:S05]  /*86c0*/  @!P0 BRA `(.L_x_178) ;  /* 0xfffffffc00f08947 */ /* 0x008fea000383ffff */
[----:B------:R-:W-:Y:S05]  /*86d0*/  BRA `(.L_x_179) ;  /* 0xffffffc400e07947 */ /* 0x000fea000383ffff */
.L_x_93:
[----:B--2---:R2:W4:Y:S02]  /*86e0*/  SYNCS.PHASECHK.TRANS64.TRYWAIT P0, [R0+URZ+0x140], R3 ;  /* 0x00014003000075a7 */ /* 0x00452400080011ff */
[----:B----4-:R-:W-:Y:S05]  /*86f0*/  @!P0 NANOSLEEP.SYNCS 0x989680 ;  /* 0x009896800000895d */ /* 0x010fea0003900000 */
[----:B------:R-:W4:Y:S02]  /*8700*/  @!P0 SYNCS.PHASECHK.TRANS64 P0, [R0+URZ+0x140], R3 ;  /* 0x00014003000085a7 */ /* 0x000f2400080010ff */
[----:B----4-:R-:W-:Y:S05]  /*8710*/  @!P0 BRA `(.L_x_93) ;  /* 0xfffffffc00f08947 */ /* 0x010fea000383ffff */
[----:B------:R-:W-:Y:S05]  /*8720*/  BRA `(.L_x_180) ;  /* 0xffffffc800ac7947 */ /* 0x000fea000383ffff */
.L_x_104:
[----:B-1----:R1:W3:Y:S02]  /*8730*/  SYNCS.PHASECHK.TRANS64.TRYWAIT P1, [R0+URZ+0x110], R3 ;  /* 0x00011003000075a7 */ /* 0x0022e400080211ff */
[----:B---3--:R-:W-:Y:S05]  /*8740*/  @!P1 NANOSLEEP.SYNCS 0x989680 ;  /* 0x009896800000995d */ /* 0x008fea0003900000 */
[----:B------:R-:W3:Y:S02]  /*8750*/  @!P1 SYNCS.PHASECHK.TRANS64 P1, [R0+URZ+0x110], R3 ;  /* 0x00011003000095a7 */ /* 0x000ee400080210ff */
[----:B---3--:R-:W-:Y:S05]  /*8760*/  @!P1 BRA `(.L_x_104) ;  /* 0xfffffffc00f09947 */ /* 0x008fea000383ffff */
[----:B------:R-:W-:Y:S05]  /*8770*/  BRA `(.L_x_103) ;  /* 0xffffffd400c47947 */ /* 0x000fea000383ffff */
.L_x_106:
[----:B-1----:R1:W4:Y:S02]  /*8780*/  SYNCS.PHASECHK.TRANS64.TRYWAIT P0, [R113+URZ+0x160], R2 ;  /* 0x00016002710075a7 */ /* 0x00232400080011ff */
[----:B----4-:R-:W-:Y:S05]  /*8790*/  @!P0 NANOSLEEP.SYNCS 0x989680 ;  /* 0x009896800000895d */ /* 0x010fea0003900000 */
[----:B------:R-:W4:Y:S02]  /*87a0*/  @!P0 SYNCS.PHASECHK.TRANS64 P0, [R113+URZ+0x160], R2 ;  /* 0x00016002710085a7 */ /* 0x000f2400080010ff */
[----:B----4-:R-:W-:Y:S05]  /*87b0*/  @!P0 BRA `(.L_x_106) ;  /* 0xfffffffc00f08947 */ /* 0x010fea000383ffff */
[----:B------:R-:W-:Y:S05]  /*87c0*/  BRA `(.L_x_105) ;  /* 0xffffffd800187947 */ /* 0x000fea000383ffff */
.L_x_114:
[----:B--2---:R2:W3:Y:S02]  /*87d0*/  SYNCS.PHASECHK.TRANS64.TRYWAIT P0, [R32+URZ+0x110], R3 ;  /* 0x00011003200075a7 */ /* 0x0044e400080011ff */
[----:B---3--:R-:W-:Y:S05]  /*87e0*/  @!P0 NANOSLEEP.SYNCS 0x989680 ;  /* 0x009896800000895d */ /* 0x008fea0003900000 */
[----:B------:R-:W3:Y:S02]  /*87f0*/  @!P0 SYNCS.PHASECHK.TRANS64 P0, [R32+URZ+0x110], R3 ;  /* 0x00011003200085a7 */ /* 0x000ee400080010ff */
[----:B---3--:R-:W-:Y:S05]  /*8800*/  @!P0 BRA `(.L_x_114) ;  /* 0xfffffffc00f08947 */ /* 0x008fea000383ffff */
[----:B------:R-:W-:Y:S05]  /*8810*/  BRA `(.L_x_113) ;  /* 0xffffffe400087947 */ /* 0x000fea000383ffff */
        .weak           $__internal_0_$__cuda_sm10x_tcgen05_guardrail_trap_col_being_dealloced_not_returned_by_alloc
        .type           $__internal_0_$__cuda_sm10x_tcgen05_guardrail_trap_col_being_dealloced_not_returned_by_alloc,@function
        .size           $__internal_0_$__cuda_sm10x_tcgen05_guardrail_trap_col_being_dealloced_not_returned_by_alloc,($__internal_1_$__cuda_sm10x_tcgen05_guardrail_trap_phase_invalid_during_alloc - $__internal_0_$__cuda_sm10x_tcgen05_guardrail_trap_col_being_dealloced_not_returned_by_alloc)
$__internal_0_$__cuda_sm10x_tcgen05_guardrail_trap_col_being_dealloced_not_returned_by_alloc:
[----:B------:R-:W-:Y:S05]  /*8820*/  BPT.TRAP 0x1 ;  /* 0x000000040000795c */ /* 0x000fea0000300000 */
[----:B------:R-:W-:-:S04]  /*8830*/  HFMA2 R3, -RZ, RZ, 0, 0 ;  /* 0x00000000ff037431 */ /* 0x000fc800000001ff */
[----:B------:R-:W-:Y:S05]  /*8840*/  RET.REL.NODEC R2 `(_ZN7cutlass13device_kernelINS_4gemm6kernel13GemmUniversalIN4cute5tupleIJiiiiEEENS1_10collective13CollectiveMmaINS1_35MainloopSm100TmaUmmaWarpSpecializedILi17ELi2ELi4ENS5_IJNS4_1CILi1EEESB_SB_EEEEENS5_IJNSA_ILi64EEENSA_ILi128EEESE_EEENS_12float_e4m3_tENS5_IJSB_llEEESH_SI_NS4_8TiledMMAINS4_8MMA_AtomIJNS4_10MMA_TraitsINS4_19SM100_MMA_F8F6F4_SSEJSH_SH_fSE_SF_NS4_17integral_constantINS4_4UMMA5MajorELSP_1EEESQ_NSN_INSO_7ScaleInELSR_0EEESS_EEEEEENS4_6LayoutISC_NS5_IJNSA_ILi0EEESW_SW_EEEEENS5_IJNS4_10UnderscoreESZ_SZ_EEEEENS4_13SM90_TMA_LOADENS4_14ComposedLayoutINS4_7SwizzleILi2ELi4ELi3EEENS4_18smem_ptr_flag_bitsILi8EEENSV_INS5_IJSE_NSA_ILi8EEEEEENS5_IJSB_SE_EEEEEEEvNS4_8identityES12_NS13_INS14_ILi3ELi4ELi3EEES17_NSV_INS5_IJSF_S18_EEENS5_IJSB_SF_EEEEEEEvS1D_EENS_8epilogue10collective18CollectiveEpilogueINS1K_23Sm100TmaWarpSpecializedILi2ELi2ELi32ELb0ELb0EEEJSG_NS5_IJNSV_ISE_SB_EES1P_EEESH_NS5_IJlSB_lEEESH_S1R_NS1K_6fusion15FusionCallbacksIS1O_NS1S_17LinearCombinationISH_fSH_fLNS_15FloatRoundStyleE2EEESG_S1Q_JEEENS4_5SM1004TMEM4LOAD26SM100_TMEM_LOAD_16dp32b32xES12_NS13_IS15_S17_NSV_INS5_IJS18_SE_EEENS5_IJSE_SB_EEEEEEENS4_39AutoVectorizingCopyWithAssumedAlignmentILi128EEENS4_14SM90_TMA_STOREES25_S27_S27_EEEvvEEEEvNT_6ParamsE) ;  /* 0xffffff7402ec7950 */ /* 0x000fea0003c3ffff */
        .weak           $__internal_1_$__cuda_sm10x_tcgen05_guardrail_trap_phase_invalid_during_alloc
        .type           $__internal_1_$__cuda_sm10x_tcgen05_guardrail_trap_phase_invalid_during_alloc,@function
        .size           $__internal_1_$__cuda_sm10x_tcgen05_guardrail_trap_phase_invalid_during_alloc,($__internal_2_$__cuda_sm10x_tcgen05_guardrail_trap_unallocated_columns_being_dealloced - $__internal_1_$__cuda_sm10x_tcgen05_guardrail_trap_phase_invalid_during_alloc)
$__internal_1_$__cuda_sm10x_tcgen05_guardrail_trap_phase_invalid_during_alloc:
[----:B------:R-:W-:Y:S05]  /*8850*/  BPT.TRAP 0x1 ;  /* 0x000000040000795c */ /* 0x000fea0000300000 */
[----:B------:R-:W-:-:S04]  /*8860*/  MOV R3, 0x0 ;  /* 0x0000000000037802 */ /* 0x000fc80000000f00 */
[----:B------:R-:W-:Y:S05]  /*8870*/  RET.REL.NODEC R2 `(_ZN7cutlass13device_kernelINS_4gemm6kernel13GemmUniversalIN4cute5tupleIJiiiiEEENS1_10collective13CollectiveMmaINS1_35MainloopSm100TmaUmmaWarpSpecializedILi17ELi2ELi4ENS5_IJNS4_1CILi1EEESB_SB_EEEEENS5_IJNSA_ILi64EEENSA_ILi128EEESE_EEENS_12float_e4m3_tENS5_IJSB_llEEESH_SI_NS4_8TiledMMAINS4_8MMA_AtomIJNS4_10MMA_TraitsINS4_19SM100_MMA_F8F6F4_SSEJSH_SH_fSE_SF_NS4_17integral_constantINS4_4UMMA5MajorELSP_1EEESQ_NSN_INSO_7ScaleInELSR_0EEESS_EEEEEENS4_6LayoutISC_NS5_IJNSA_ILi0EEESW_SW_EEEEENS5_IJNS4_10UnderscoreESZ_SZ_EEEEENS4_13SM90_TMA_LOADENS4_14ComposedLayoutINS4_7SwizzleILi2ELi4ELi3EEENS4_18smem_ptr_flag_bitsILi8EEENSV_INS5_IJSE_NSA_ILi8EEEEEENS5_IJSB_SE_EEEEEEEvNS4_8identityES12_NS13_INS14_ILi3ELi4ELi3EEES17_NSV_INS5_IJSF_S18_EEENS5_IJSB_SF_EEEEEEEvS1D_EENS_8epilogue10collective18CollectiveEpilogueINS1K_23Sm100TmaWarpSpecializedILi2ELi2ELi32ELb0ELb0EEEJSG_NS5_IJNSV_ISE_SB_EES1P_EEESH_NS5_IJlSB_lEEESH_S1R_NS1K_6fusion15FusionCallbacksIS1O_NS1S_17LinearCombinationISH_fSH_fLNS_15FloatRoundStyleE2EEESG_S1Q_JEEENS4_5SM1004TMEM4LOAD26SM100_TMEM_LOAD_16dp32b32xES12_NS13_IS15_S17_NSV_INS5_IJS18_SE_EEENS5_IJSE_SB_EEEEEEENS4_39AutoVectorizingCopyWithAssumedAlignmentILi128EEENS4_14SM90_TMA_STOREES25_S27_S27_EEEvvEEEEvNT_6ParamsE) ;  /* 0xffffff7402e07950 */ /* 0x000fea0003c3ffff */
        .weak           $__internal_2_$__cuda_sm10x_tcgen05_guardrail_trap_unallocated_columns_being_dealloced
        .type           $__internal_2_$__cuda_sm10x_tcgen05_guardrail_trap_unallocated_columns_being_dealloced,@function
        .size           $__internal_2_$__cuda_sm10x_tcgen05_guardrail_trap_unallocated_columns_being_dealloced,(.L_x_182 - $__internal_2_$__cuda_sm10x_tcgen05_guardrail_trap_unallocated_columns_being_dealloced)
$__internal_2_$__cuda_sm10x_tcgen05_guardrail_trap_unallocated_columns_being_dealloced:
[----:B------:R-:W-:Y:S05]  /*8880*/  BPT.TRAP 0x1 ;  /* 0x000000040000795c */ /* 0x000fea0000300000 */
[----:B------:R-:W-:-:S04]  /*8890*/  HFMA2 R3, -RZ, RZ, 0, 0 ;  /* 0x00000000ff037431 */ /* 0x000fc800000001ff */
[----:B------:R-:W-:Y:S05]  /*88a0*/  RET.REL.NODEC R2 `(_ZN7cutlass13device_kernelINS_4gemm6kernel13GemmUniversalIN4cute5tupleIJiiiiEEENS1_10collective13CollectiveMmaINS1_35MainloopSm100TmaUmmaWarpSpecializedILi17ELi2ELi4ENS5_IJNS4_1CILi1EEESB_SB_EEEEENS5_IJNSA_ILi64EEENSA_ILi128EEESE_EEENS_12float_e4m3_tENS5_IJSB_llEEESH_SI_NS4_8TiledMMAINS4_8MMA_AtomIJNS4_10MMA_TraitsINS4_19SM100_MMA_F8F6F4_SSEJSH_SH_fSE_SF_NS4_17integral_constantINS4_4UMMA5MajorELSP_1EEESQ_NSN_INSO_7ScaleInELSR_0EEESS_EEEEEENS4_6LayoutISC_NS5_IJNSA_ILi0EEESW_SW_EEEEENS5_IJNS4_10UnderscoreESZ_SZ_EEEEENS4_13SM90_TMA_LOADENS4_14ComposedLayoutINS4_7SwizzleILi2ELi4ELi3EEENS4_18smem_ptr_flag_bitsILi8EEENSV_INS5_IJSE_NSA_ILi8EEEEEENS5_IJSB_SE_EEEEEEEvNS4_8identityES12_NS13_INS14_ILi3ELi4ELi3EEES17_NSV_INS5_IJSF_S18_EEENS5_IJSB_SF_EEEEEEEvS1D_EENS_8epilogue10collective18CollectiveEpilogueINS1K_23Sm100TmaWarpSpecializedILi2ELi2ELi32ELb0ELb0EEEJSG_NS5_IJNSV_ISE_SB_EES1P_EEESH_NS5_IJlSB_lEEESH_S1R_NS1K_6fusion15FusionCallbacksIS1O_NS1S_17LinearCombinationISH_fSH_fLNS_15FloatRoundStyleE2EEESG_S1Q_JEEENS4_5SM1004TMEM4LOAD26SM100_TMEM_LOAD_16dp32b32xES12_NS13_IS15_S17_NSV_INS5_IJS18_SE_EEENS5_IJSE_SB_EEEEEEENS4_39AutoVectorizingCopyWithAssumedAlignmentILi128EEENS4_14SM90_TMA_STOREES25_S27_S27_EEEvvEEEEvNT_6ParamsE) ;  /* 0xffffff7402d47950 */ /* 0x000fea0003c3ffff */
.L_x_181:
[----:B------:R-:W-:-:S00]  /*88b0*/  BRA `(.L_x_181) ;  /* 0xfffffffc00fc7947 */ /* 0x000fc0000383ffff */
[----:B------:R-:W-:-:S00]  /*88c0*/  NOP ;  /* 0x0000000000007918 */ /* 0x000fc00000000000 */
        /* <DEDUP_REMOVED lines=11> */
.L_x_182:


//--------------------- .nv.global.init           --------------------------
	.section	.nv.global.init,"aw",@progbits
.nv.global.init:
	.type		$str$27,@object
	.size		$str$27,($str$28 - $str$27)
$str$27:
        /*0000*/ 	.byte	0x28, 0x61, 0x64, 0x64, 0x72, 0x65, 0x73, 0x73, 0x20, 0x26, 0x20, 0x6d, 0x61, 0x73, 0x6b, 0x29
        /*0010*/ 	.byte	0x20, 0x3d, 0x3d, 0x20, 0x30, 0x00
	.type		$str$28,@object
	.size		$str$28,($str$26 - $str$28)
$str$28:
        /*0016*/ 	.byte	0x2f, 0x74, 0x6d, 0x70, 0x2f, 0x63, 0x75, 0x74, 0x6c, 0x61, 0x73, 0x73, 0x5f, 0x73, 0x77, 0x65
        /*0026*/ 	.byte	0x65, 0x70, 0x5f, 0x73, 0x72, 0x63, 0x2f, 0x69, 0x6e, 0x63, 0x6c, 0x75, 0x64, 0x65, 0x2f, 0x63
        /*0036*/ 	.byte	0x75, 0x74, 0x65, 0x2f, 0x70, 0x6f, 0x69, 0x6e, 0x74, 0x65, 0x72, 0x5f, 0x66, 0x6c, 0x61, 0x67
        /*0046*/ 	.byte	0x67, 0x65, 0x64, 0x2e, 0x68, 0x70, 0x70, 0x00
	.type		$str$26,@object
	.size		$str$26,($str$25 - $str$26)
$str$26:
        /*004e*/ 	.byte	0x2f, 0x74, 0x6d, 0x70, 0x2f, 0x63, 0x75, 0x74, 0x6c, 0x61, 0x73, 0x73, 0x5f, 0x73, 0x77, 0x65
        /*005e*/ 	.byte	0x65, 0x70, 0x5f, 0x73, 0x72, 0x63, 0x2f, 0x69, 0x6e, 0x63, 0x6c, 0x75, 0x64, 0x65, 0x2f, 0x63
        /*006e*/ 	.byte	0x75, 0x74, 0x65, 0x2f, 0x61, 0x74, 0x6f, 0x6d, 0x2f, 0x63, 0x6f, 0x70, 0x79, 0x5f, 0x74, 0x72
        /*007e*/ 	.byte	0x61, 0x69, 0x74, 0x73, 0x5f, 0x73, 0x6d, 0x31, 0x30, 0x30, 0x2e, 0x68, 0x70, 0x70, 0x00
	.type		$str$25,@object
	.size		$str$25,(__unnamed_1 - $str$25)
$str$25:
        /*008d*/ 	.byte	0x28, 0x28, 0x75, 0x69, 0x6e, 0x74, 0x33, 0x32, 0x5f, 0x74, 0x28, 0x74, 0x68, 0x72, 0x65, 0x61
        /*009d*/ 	.byte	0x64, 0x49, 0x64, 0x78, 0x2e, 0x78, 0x29, 0x20, 0x2f, 0x20, 0x33, 0x32, 0x29, 0x20, 0x25, 0x20
        /*00ad*/ 	.byte	0x34, 0x29, 0x20, 0x3d, 0x3d, 0x20, 0x28, 0x28, 0x28, 0x74, 0x6d, 0x65, 0x6d, 0x5f, 0x61, 0x64
        /*00bd*/ 	.byte	0x64, 0x72, 0x20, 0x3e, 0x3e, 0x20, 0x31, 0x36, 0x29, 0x20, 0x2f, 0x20, 0x33, 0x32, 0x29, 0x20
        /*00cd*/ 	.byte	0x25, 0x20, 0x34, 0x29, 0x00
	.type		__unnamed_1,@object
	.size		__unnamed_1,(__unnamed_2 - __unnamed_1)
__unnamed_1:
        /*00d2*/ 	.byte	0x61, 0x75, 0x74, 0x6f, 0x20, 0x63, 0x75, 0x74, 0x65, 0x3a, 0x3a, 0x61, 0x73, 0x5f, 0x70, 0x6f
        /* <DEDUP_REMOVED lines=24> */
        /*0262*/ 	.byte	0x3c, 0x34, 0x30, 0x39, 0x36, 0x3e, 0x3e, 0x3e, 0x3e, 0x5d, 0x00
	.type		__unnamed_2,@object
	.size		__unnamed_2,(.L_2 - __unnamed_2)
__unnamed_2:
        /* <DEDUP_REMOVED lines=40> */
        /*04ed*/ 	.byte	0x74, 0x65, 0x3a, 0x3a, 0x43, 0x3c, 0x30, 0x3e, 0x3e, 0x3e, 0x3e, 0x5d, 0x00
.L_2:


//--------------------- .nv.shared._ZN7cutlass13device_kernelINS_4gemm6kernel13GemmUniversalIN4cute5tupleIJiiiiEEENS1_10collective13CollectiveMmaINS1_35MainloopSm100TmaUmmaWarpSpecializedILi17ELi2ELi4ENS5_IJNS4_1CILi1EEESB_SB_EEEEENS5_IJNSA_ILi64EEENSA_ILi128EEESE_EEENS_12float_e4m3_tENS5_IJSB_llEEESH_SI_NS4_8TiledMMAINS4_8MMA_AtomIJNS4_10MMA_TraitsINS4_19SM100_MMA_F8F6F4_SSEJSH_SH_fSE_SF_NS4_17integral_constantINS4_4UMMA5MajorELSP_1EEESQ_NSN_INSO_7ScaleInELSR_0EEESS_EEEEEENS4_6LayoutISC_NS5_IJNSA_ILi0EEESW_SW_EEEEENS5_IJNS4_10UnderscoreESZ_SZ_EEEEENS4_13SM90_TMA_LOADENS4_14ComposedLayoutINS4_7SwizzleILi2ELi4ELi3EEENS4_18smem_ptr_flag_bitsILi8EEENSV_INS5_IJSE_NSA_ILi8EEEEEENS5_IJSB_SE_EEEEEEEvNS4_8identityES12_NS13_INS14_ILi3ELi4ELi3EEES17_NSV_INS5_IJSF_S18_EEENS5_IJSB_SF_EEEEEEEvS1D_EENS_8epilogue10collective18CollectiveEpilogueINS1K_23Sm100TmaWarpSpecializedILi2ELi2ELi32ELb0ELb0EEEJSG_NS5_IJNSV_ISE_SB_EES1P_EEESH_NS5_IJlSB_lEEESH_S1R_NS1K_6fusion15FusionCallbacksIS1O_NS1S_17LinearCombinationISH_fSH_fLNS_15FloatRoundStyleE2EEESG_S1Q_JEEENS4_5SM1004TMEM4LOAD26SM100_TMEM_LOAD_16dp32b32xES12_NS13_IS15_S17_NSV_INS5_IJS18_SE_EEENS5_IJSE_SB_EEEEEEENS4_39AutoVectorizingCopyWithAssumedAlignmentILi128EEENS4_14SM90_TMA_STOREES25_S27_S27_EEEvvEEEEvNT_6ParamsE --------------------------
	.section	.nv.shared._ZN7cutlass13device_kernelINS_4gemm6kernel13GemmUniversalIN4cute5tupleIJiiiiEEENS1_10collective13CollectiveMmaINS1_35MainloopSm100TmaUmmaWarpSpecializedILi17ELi2ELi4ENS5_IJNS4_1CILi1EEESB_SB_EEEEENS5_IJNSA_ILi64EEENSA_ILi128EEESE_EEENS_12float_e4m3_tENS5_IJSB_llEEESH_SI_NS4_8TiledMMAINS4_8MMA_AtomIJNS4_10MMA_TraitsINS4_19SM100_MMA_F8F6F4_SSEJSH_SH_fSE_SF_NS4_17integral_constantINS4_4UMMA5MajorELSP_1EEESQ_NSN_INSO_7ScaleInELSR_0EEESS_EEEEEENS4_6LayoutISC_NS5_IJNSA_ILi0EEESW_SW_EEEEENS5_IJNS4_10UnderscoreESZ_SZ_EEEEENS4_13SM90_TMA_LOADENS4_14ComposedLayoutINS4_7SwizzleILi2ELi4ELi3EEENS4_18smem_ptr_flag_bitsILi8EEENSV_INS5_IJSE_NSA_ILi8EEEEEENS5_IJSB_SE_EEEEEEEvNS4_8identityES12_NS13_INS14_ILi3ELi4ELi3EEES17_NSV_INS5_IJSF_S18_EEENS5_IJSB_SF_EEEEEEEvS1D_EENS_8epilogue10collective18CollectiveEpilogueINS1K_23Sm100TmaWarpSpecializedILi2ELi2ELi32ELb0ELb0EEEJSG_NS5_IJNSV_ISE_SB_EES1P_EEESH_NS5_IJlSB_lEEESH_S1R_NS1K_6fusion15FusionCallbacksIS1O_NS1S_17LinearCombinationISH_fSH_fLNS_15FloatRoundStyleE2EEESG_S1Q_JEEENS4_5SM1004TMEM4LOAD26SM100_TMEM_LOAD_16dp32b32xES12_NS13_IS15_S17_NSV_INS5_IJS18_SE_EEENS5_IJSE_SB_EEEEEEENS4_39AutoVectorizingCopyWithAssumedAlignmentILi128EEENS4_14SM90_TMA_STOREES25_S27_S27_EEEvvEEEEvNT_6ParamsE,"aw",@nobits
	.sectionflags	@""
	.align	16
	.zero		1024


//--------------------- .nv.shared.reserved.0     --------------------------
	.section	.nv.shared.reserved.0,"aw",@nobits
	.weak		__nv_reservedSMEM_offset_0_alias
	.size		__nv_reservedSMEM_offset_0_alias, 0, 64
	.other		__nv_reservedSMEM_offset_0_alias,@"STO_CUDA_RESERVED_SHARED STV_DEFAULT"
__nv_reservedSMEM_offset_0_alias:
	.zero		0
.nv.shared.reserved.0:
	.zero		64
	.weak		__nv_reservedSMEM_tcgen05_partition
	.type		__nv_reservedSMEM_tcgen05_partition,@object
	.size		__nv_reservedSMEM_tcgen05_partition,(.L_0 - __nv_reservedSMEM_tcgen05_partition)
__nv_reservedSMEM_tcgen05_partition:
	.zero		32
.L_0:


//--------------------- .nv.global                --------------------------
	.section	.nv.global,"aw",@nobits
.nv.global:
	.type		_ZN40_INTERNAL_145e1a74_4_k_cu_fd6bccc3_300734cute1_E,@object
	.size		_ZN40_INTERNAL_145e1a74_4_k_cu_fd6bccc3_300734cute1_E,(_ZN40_INTERNAL_145e1a74_4_k_cu_fd6bccc3_300734cuda3std3__45__cpo6cbeginE - _ZN40_INTERNAL_145e1a74_4_k_cu_fd6bccc3_300734cute1_E)
_ZN40_INTERNAL_145e1a74_4_k_cu_fd6bccc3_300734cute1_E:
	.zero		1
	.type		_ZN40_INTERNAL_145e1a74_4_k_cu_fd6bccc3_300734cuda3std3__45__cpo6cbeginE,@object
	.size		_ZN40_INTERNAL_145e1a74_4_k_cu_fd6bccc3_300734cuda3std3__45__cpo6cbeginE,(_ZN40_INTERNAL_145e1a74_4_k_cu_fd6bccc3_300734cuda3std3__48in_placeE - _ZN40_INTERNAL_145e1a74_4_k_cu_fd6bccc3_300734cuda3std3__45__cpo6cbeginE)
_ZN40_INTERNAL_145e1a74_4_k_cu_fd6bccc3_300734cuda3std3__45__cpo6cbeginE:
	.zero		1
	.type		_ZN40_INTERNAL_145e1a74_4_k_cu_fd6bccc3_300734cuda3std3__48in_placeE,@object
	.size		_ZN40_INTERNAL_145e1a74_4_k_cu_fd6bccc3_300734cuda3std3__48in_placeE,(_ZN40_INTERNAL_145e1a74_4_k_cu_fd6bccc3_300734cuda3std6ranges3__45__cpo9iter_moveE - _ZN40_INTERNAL_145e1a74_4_k_cu_fd6bccc3_300734cuda3std3__48in_placeE)
_ZN40_INTERNAL_145e1a74_4_k_cu_fd6bccc3_300734cuda3std3__48in_placeE:
	.zero		1
	.type		_ZN40_INTERNAL_145e1a74_4_k_cu_fd6bccc3_300734cuda3std6ranges3__45__cpo9iter_moveE,@object
	.size		_ZN40_INTERNAL_145e1a74_4_k_cu_fd6bccc3_300734cuda3std6ranges3__45__cpo9iter_moveE,(_ZN40_INTERNAL_145e1a74_4_k_cu_fd6bccc3_300734cuda3std3__45__cpo5beginE - _ZN40_INTERNAL_145e1a74_4_k_cu_fd6bccc3_300734cuda3std6ranges3__45__cpo9iter_moveE)
_ZN40_INTERNAL_145e1a74_4_k_cu_fd6bccc3_300734cuda3std6ranges3__45__cpo9iter_moveE:
	.zero		1
	.type		_ZN40_INTERNAL_145e1a74_4_k_cu_fd6bccc3_300734cuda3std3__45__cpo5beginE,@object
	.size		_ZN40_INTERNAL_145e1a74_4_k_cu_fd6bccc3_300734cuda3std3__45__cpo5beginE,(_ZN40_INTERNAL_145e1a74_4_k_cu_fd6bccc3_300734cuda3std3__442_GLOBAL__N__145e1a74_4_k_cu_fd6bccc3_300736ignoreE - _ZN40_INTERNAL_145e1a74_4_k_cu_fd6bccc3_300734cuda3std3__45__cpo5beginE)
_ZN40_INTERNAL_145e1a74_4_k_cu_fd6bccc3_300734cuda3std3__45__cpo5beginE:
	.zero		1
	.type		_ZN40_INTERNAL_145e1a74_4_k_cu_fd6bccc3_300734cuda3std3__442_GLOBAL__N__145e1a74_4_k_cu_fd6bccc3_300736ignoreE,@object
	.size		_ZN40_INTERNAL_145e1a74_4_k_cu_fd6bccc3_300734cuda3std3__442_GLOBAL__N__145e1a74_4_k_cu_fd6bccc3_300736ignoreE,(_ZN40_INTERNAL_145e1a74_4_k_cu_fd6bccc3_300734cute7productE - _ZN40_INTERNAL_145e1a74_4_k_cu_fd6bccc3_300734cuda3std3__442_GLOBAL__N__145e1a74_4_k_cu_fd6bccc3_300736ignoreE)
_ZN40_INTERNAL_145e1a74_4_k_cu_fd6bccc3_300734cuda3std3__442_GLOBAL__N__145e1a74_4_k_cu_fd6bccc3_300736ignoreE:
	.zero		1
	.type		_ZN40_INTERNAL_145e1a74_4_k_cu_fd6bccc3_300734cute7productE,@object
	.size		_ZN40_INTERNAL_145e1a74_4_k_cu_fd6bccc3_300734cute7productE,(_ZN40_INTERNAL_145e1a74_4_k_cu_fd6bccc3_300734cuda3std3__45__cpo3endE - _ZN40_INTERNAL_145e1a74_4_k_cu_fd6bccc3_300734cute7productE)
_ZN40_INTERNAL_145e1a74_4_k_cu_fd6bccc3_300734cute7productE:
	.zero		1
	.type		_ZN40_INTERNAL_145e1a74_4_k_cu_fd6bccc3_300734cuda3std3__45__cpo3endE,@object
	.size		_ZN40_INTERNAL_145e1a74_4_k_cu_fd6bccc3_300734cuda3std3__45__cpo3endE,(_ZN40_INTERNAL_145e1a74_4_k_cu_fd6bccc3_300734cuda3std3__419piecewise_constructE - _ZN40_INTERNAL_145e1a74_4_k_cu_fd6bccc3_300734cuda3std3__45__cpo3endE)
_ZN40_INTERNAL_145e1a74_4_k_cu_fd6bccc3_300734cuda3std3__45__cpo3endE:
	.zero		1
	.type		_ZN40_INTERNAL_145e1a74_4_k_cu_fd6bccc3_300734cuda3std3__419piecewise_constructE,@object
	.size		_ZN40_INTERNAL_145e1a74_4_k_cu_fd6bccc3_300734cuda3std3__419piecewise_constructE,(_ZN40_INTERNAL_145e1a74_4_k_cu_fd6bccc3_300734cuda3std3__45__cpo4cendE - _ZN40_INTERNAL_145e1a74_4_k_cu_fd6bccc3_300734cuda3std3__419piecewise_constructE)
_ZN40_INTERNAL_145e1a74_4_k_cu_fd6bccc3_300734cuda3std3__419piecewise_constructE:
	.zero		1
	.type		_ZN40_INTERNAL_145e1a74_4_k_cu_fd6bccc3_300734cuda3std3__45__cpo4cendE,@object
	.size		_ZN40_INTERNAL_145e1a74_4_k_cu_fd6bccc3_300734cuda3std3__45__cpo4cendE,(_ZN40_INTERNAL_145e1a74_4_k_cu_fd6bccc3_300734cuda3std6ranges3__45__cpo4swapE - _ZN40_INTERNAL_145e1a74_4_k_cu_fd6bccc3_300734cuda3std3__45__cpo4cendE)
_ZN40_INTERNAL_145e1a74_4_k_cu_fd6bccc3_300734cuda3std3__45__cpo4cendE:
	.zero		1
	.type		_ZN40_INTERNAL_145e1a74_4_k_cu_fd6bccc3_300734cuda3std6ranges3__45__cpo4swapE,@object
	.size		_ZN40_INTERNAL_145e1a74_4_k_cu_fd6bccc3_300734cuda3std6ranges3__45__cpo4swapE,(.L_10 - _ZN40_INTERNAL_145e1a74_4_k_cu_fd6bccc3_300734cuda3std6ranges3__45__cpo4swapE)
_ZN40_INTERNAL_145e1a74_4_k_cu_fd6bccc3_300734cuda3std6ranges3__45__cpo4swapE:
	.zero		1
.L_10:


//--------------------- .nv.constant0._ZN7cutlass13device_kernelINS_4gemm6kernel13GemmUniversalIN4cute5tupleIJiiiiEEENS1_10collective13CollectiveMmaINS1_35MainloopSm100TmaUmmaWarpSpecializedILi17ELi2ELi4ENS5_IJNS4_1CILi1EEESB_SB_EEEEENS5_IJNSA_ILi64EEENSA_ILi128EEESE_EEENS_12float_e4m3_tENS5_IJSB_llEEESH_SI_NS4_8TiledMMAINS4_8MMA_AtomIJNS4_10MMA_TraitsINS4_19SM100_MMA_F8F6F4_SSEJSH_SH_fSE_SF_NS4_17integral_constantINS4_4UMMA5MajorELSP_1EEESQ_NSN_INSO_7ScaleInELSR_0EEESS_EEEEEENS4_6LayoutISC_NS5_IJNSA_ILi0EEESW_SW_EEEEENS5_IJNS4_10UnderscoreESZ_SZ_EEEEENS4_13SM90_TMA_LOADENS4_14ComposedLayoutINS4_7SwizzleILi2ELi4ELi3EEENS4_18smem_ptr_flag_bitsILi8EEENSV_INS5_IJSE_NSA_ILi8EEEEEENS5_IJSB_SE_EEEEEEEvNS4_8identityES12_NS13_INS14_ILi3ELi4ELi3EEES17_NSV_INS5_IJSF_S18_EEENS5_IJSB_SF_EEEEEEEvS1D_EENS_8epilogue10collective18CollectiveEpilogueINS1K_23Sm100TmaWarpSpecializedILi2ELi2ELi32ELb0ELb0EEEJSG_NS5_IJNSV_ISE_SB_EES1P_EEESH_NS5_IJlSB_lEEESH_S1R_NS1K_6fusion15FusionCallbacksIS1O_NS1S_17LinearCombinationISH_fSH_fLNS_15FloatRoundStyleE2EEESG_S1Q_JEEENS4_5SM1004TMEM4LOAD26SM100_TMEM_LOAD_16dp32b32xES12_NS13_IS15_S17_NSV_INS5_IJS18_SE_EEENS5_IJSE_SB_EEEEEEENS4_39AutoVectorizingCopyWithAssumedAlignmentILi128EEENS4_14SM90_TMA_STOREES25_S27_S27_EEEvvEEEEvNT_6ParamsE --------------------------
	.section	.nv.constant0._ZN7cutlass13device_kernelINS_4gemm6kernel13GemmUniversalIN4cute5tupleIJiiiiEEENS1_10collective13CollectiveMmaINS1_35MainloopSm100TmaUmmaWarpSpecializedILi17ELi2ELi4ENS5_IJNS4_1CILi1EEESB_SB_EEEEENS5_IJNSA_ILi64EEENSA_ILi128EEESE_EEENS_12float_e4m3_tENS5_IJSB_llEEESH_SI_NS4_8TiledMMAINS4_8MMA_AtomIJNS4_10MMA_TraitsINS4_19SM100_MMA_F8F6F4_SSEJSH_SH_fSE_SF_NS4_17integral_constantINS4_4UMMA5MajorELSP_1EEESQ_NSN_INSO_7ScaleInELSR_0EEESS_EEEEEENS4_6LayoutISC_NS5_IJNSA_ILi0EEESW_SW_EEEEENS5_IJNS4_10UnderscoreESZ_SZ_EEEEENS4_13SM90_TMA_LOADENS4_14ComposedLayoutINS4_7SwizzleILi2ELi4ELi3EEENS4_18smem_ptr_flag_bitsILi8EEENSV_INS5_IJSE_NSA_ILi8EEEEEENS5_IJSB_SE_EEEEEEEvNS4_8identityES12_NS13_INS14_ILi3ELi4ELi3EEES17_NSV_INS5_IJSF_S18_EEENS5_IJSB_SF_EEEEEEEvS1D_EENS_8epilogue10collective18CollectiveEpilogueINS1K_23Sm100TmaWarpSpecializedILi2ELi2ELi32ELb0ELb0EEEJSG_NS5_IJNSV_ISE_SB_EES1P_EEESH_NS5_IJlSB_lEEESH_S1R_NS1K_6fusion15FusionCallbacksIS1O_NS1S_17LinearCombinationISH_fSH_fLNS_15FloatRoundStyleE2EEESG_S1Q_JEEENS4_5SM1004TMEM4LOAD26SM100_TMEM_LOAD_16dp32b32xES12_NS13_IS15_S17_NSV_INS5_IJS18_SE_EEENS5_IJSE_SB_EEEEEEENS4_39AutoVectorizingCopyWithAssumedAlignmentILi128EEENS4_14SM90_TMA_STOREES25_S27_S27_EEEvvEEEEvNT_6ParamsE,"a",@progbits
	.sectionflags	@""
	.align	4
.nv.constant0._ZN7cutlass13device_kernelINS_4gemm6kernel13GemmUniversalIN4cute5tupleIJiiiiEEENS1_10collective13CollectiveMmaINS1_35MainloopSm100TmaUmmaWarpSpecializedILi17ELi2ELi4ENS5_IJNS4_1CILi1EEESB_SB_EEEEENS5_IJNSA_ILi64EEENSA_ILi128EEESE_EEENS_12float_e4m3_tENS5_IJSB_llEEESH_SI_NS4_8TiledMMAINS4_8MMA_AtomIJNS4_10MMA_TraitsINS4_19SM100_MMA_F8F6F4_SSEJSH_SH_fSE_SF_NS4_17integral_constantINS4_4UMMA5MajorELSP_1EEESQ_NSN_INSO_7ScaleInELSR_0EEESS_EEEEEENS4_6LayoutISC_NS5_IJNSA_ILi0EEESW_SW_EEEEENS5_IJNS4_10UnderscoreESZ_SZ_EEEEENS4_13SM90_TMA_LOADENS4_14ComposedLayoutINS4_7SwizzleILi2ELi4ELi3EEENS4_18smem_ptr_flag_bitsILi8EEENSV_INS5_IJSE_NSA_ILi8EEEEEENS5_IJSB_SE_EEEEEEEvNS4_8identityES12_NS13_INS14_ILi3ELi4ELi3EEES17_NSV_INS5_IJSF_S18_EEENS5_IJSB_SF_EEEEEEEvS1D_EENS_8epilogue10collective18CollectiveEpilogueINS1K_23Sm100TmaWarpSpecializedILi2ELi2ELi32ELb0ELb0EEEJSG_NS5_IJNSV_ISE_SB_EES1P_EEESH_NS5_IJlSB_lEEESH_S1R_NS1K_6fusion15FusionCallbacksIS1O_NS1S_17LinearCombinationISH_fSH_fLNS_15FloatRoundStyleE2EEESG_S1Q_JEEENS4_5SM1004TMEM4LOAD26SM100_TMEM_LOAD_16dp32b32xES12_NS13_IS15_S17_NSV_INS5_IJS18_SE_EEENS5_IJSE_SB_EEEEEEENS4_39AutoVectorizingCopyWithAssumedAlignmentILi128EEENS4_14SM90_TMA_STOREES25_S27_S27_EEEvvEEEEvNT_6ParamsE:
	.zero		2944


//--------------------- SYMBOLS --------------------------

	.type		.nv.reservedSmem.offset0,@object
	.size		.nv.reservedSmem.offset0,0x4
	.type		.nv.reservedSmem.cap,@object
	.size		.nv.reservedSmem.cap,0x4
	.type		__assertfail,@function
